def matmul_kernel(
    a_ptr,
    b_ptr,
    c_ptr,
    M,
    N,
    K,
    stride_am,
    stride_ak,
    stride_bk,
    stride_bn,
    stride_cm,
    stride_cn,
    BLOCK_M: tl.constexpr,
    BLOCK_N: tl.constexpr,
    BLOCK_K: tl.constexpr,
    GROUP_M: tl.constexpr,
):
    pid = tl.program_id(axis=0)
    num_pid_m = tl.cdiv(M, BLOCK_M)
    num_pid_n = tl.cdiv(N, BLOCK_N)
    num_pid_in_group = GROUP_M * num_pid_n
    group_id = pid // num_pid_in_group
    first_pid_m = group_id * GROUP_M
    group_size_m = min(num_pid_m - first_pid_m, GROUP_M)
    pid_m = first_pid_m + ((pid % num_pid_in_group) % group_size_m)
    pid_n = (pid % num_pid_in_group) // group_size_m

    offs_am = (pid_m * BLOCK_M + tl.arange(0, BLOCK_M)) % M
    offs_bn = (pid_n * BLOCK_N + tl.arange(0, BLOCK_N)) % N
    offs_k = tl.arange(0, BLOCK_K)
    a_ptrs = a_ptr + offs_am[:, None] * stride_am + offs_k[None, :] * stride_ak
    b_ptrs = b_ptr + offs_k[:, None] * stride_bk + offs_bn[None, :] * stride_bn

    acc = tl.zeros((BLOCK_M, BLOCK_N), dtype=tl.float32)
    for kk in range(0, tl.cdiv(K, BLOCK_K)):
        a = tl.load(a_ptrs, mask=offs_k[None, :] < K - kk * BLOCK_K, other=0.0)
        b = tl.load(b_ptrs, mask=offs_k[:, None] < K - kk * BLOCK_K, other=0.0)
        acc = tl.dot(a, b, acc)
        a_ptrs += BLOCK_K * stride_ak
        b_ptrs += BLOCK_K * stride_bk

    c = acc.to(c_ptr.dtype.element_ty)
    offs_cm = pid_m * BLOCK_M + tl.arange(0, BLOCK_M)
    offs_cn = pid_n * BLOCK_N + tl.arange(0, BLOCK_N)
    c_ptrs = c_ptr + offs_cm[:, None] * stride_cm + offs_cn[None, :] * stride_cn
    mask = (offs_cm[:, None] < M) & (offs_cn[None, :] < N)
    tl.store(c_ptrs, c, mask=mask)

# config = {"BLOCK_K": 64, "BLOCK_M": 128, "BLOCK_N": 128, "GROUP_M": 8, "arch": "sm_100", "dtype": "fp16", "num_ctas": 1, "num_stages": 4, "num_warps": 16}
# arch = sm_100


// ===== COMPILED SASS (sm_100a) =====

	.target	sm_100a

	.elftype	@"ET_EXEC"


//--------------------- .note.nv.tkinfo           --------------------------
	.section	.note.nv.tkinfo,"",@"SHT_NOTE"
	.sectionflags	@"SHF_NOTE_NV_TKINFO"
	.tkinfo
        /*0018*/ 	.word	0x00000081
        /*0030*/ 	.string	""
        /*0030*/ 	.string	"ptxas-blackwell"
        /*0030*/ 	.string	"Cuda compilation tools, release 12.9, V12.9.86"
        /*0030*/ 	.string	"Build cuda_12.9.r12.9/compiler.36037853_0"
        /*0030*/ 	.string	"-v  -suppress-debug-info  -lineinfo  -arch sm_100a "



//--------------------- .note.nv.cuver            --------------------------
	.section	.note.nv.cuver,"",@"SHT_NOTE"
	.sectionflags	@"SHF_NOTE_NV_CUVER"
        /*0018*/ 	.short	0x0001
        /*001a*/ 	.short	0x0064
        /*001c*/ 	.short	0x0001
        /*001e*/ 	.short	0x0000
        /*0020*/ 	.short	0x0001
        /*0022*/ 	.short	0x0000


//--------------------- .nv.info                  --------------------------
	.section	.nv.info,"",@"SHT_CUDA_INFO"
	.align	4


	//----- nvinfo : EIATTR_REGCOUNT
	.align		4
        /*0000*/ 	.byte	0x04, 0x2f
        /*0002*/ 	.short	(.L_1 - .L_0)
	.align		4
.L_0:
        /*0004*/ 	.word	index@(matmul_kernel)
        /*0008*/ 	.word	0x00000080


	//----- nvinfo : EIATTR_FRAME_SIZE
	.align		4
.L_1:
        /*000c*/ 	.byte	0x04, 0x11
        /*000e*/ 	.short	(.L_3 - .L_2)
	.align		4
.L_2:
        /*0010*/ 	.word	index@(matmul_kernel)
        /*0014*/ 	.word	0x00000000


	//----- nvinfo : EIATTR_MIN_STACK_SIZE
	.align		4
.L_3:
        /*0018*/ 	.byte	0x04, 0x12
        /*001a*/ 	.short	(.L_5 - .L_4)
	.align		4
.L_4:
        /*001c*/ 	.word	index@(matmul_kernel)
        /*0020*/ 	.word	0x00000000
.L_5:


//--------------------- .nv.info.matmul_kernel    --------------------------
	.section	.nv.info.matmul_kernel,"",@"SHT_CUDA_INFO"
	.sectionflags	@""
	.align	4


	//----- nvinfo : EIATTR_CUDA_API_VERSION
	.align		4
        /*0000*/ 	.byte	0x04, 0x37
        /*0002*/ 	.short	(.L_7 - .L_6)
.L_6:
        /*0004*/ 	.word	0x00000081


	//----- nvinfo : EIATTR_KPARAM_INFO
	.align		4
.L_7:
        /*0008*/ 	.byte	0x04, 0x17
        /*000a*/ 	.short	(.L_9 - .L_8)
.L_8:
        /*000c*/ 	.word	0x00000000
        /*0010*/ 	.short	0x000d
        /*0012*/ 	.short	0x0048
        /*0014*/ 	.byte	0x00, 0xf4, 0x21, 0x00


	//----- nvinfo : EIATTR_KPARAM_INFO
	.align		4
.L_9:
        /*0018*/ 	.byte	0x04, 0x17
        /*001a*/ 	.short	(.L_11 - .L_10)
.L_10:
        /*001c*/ 	.word	0x00000000
        /*0020*/ 	.short	0x000c
        /*0022*/ 	.short	0x0040
        /*0024*/ 	.byte	0x00, 0xf4, 0x21, 0x00


	//----- nvinfo : EIATTR_KPARAM_INFO
	.align		4
.L_11:
        /*0028*/ 	.byte	0x04, 0x17
        /*002a*/ 	.short	(.L_13 - .L_12)
.L_12:
        /*002c*/ 	.word	0x00000000
        /*0030*/ 	.short	0x000b
        /*0032*/ 	.short	0x0038
        /*0034*/ 	.byte	0x00, 0xf0, 0x11, 0x00


	//----- nvinfo : EIATTR_KPARAM_INFO
	.align		4
.L_13:
        /*0038*/ 	.byte	0x04, 0x17
        /*003a*/ 	.short	(.L_15 - .L_14)
.L_14:
        /*003c*/ 	.word	0x00000000
        /*0040*/ 	.short	0x000a
        /*0042*/ 	.short	0x0034
        /*0044*/ 	.byte	0x00, 0xf0, 0x11, 0x00


	//----- nvinfo : EIATTR_KPARAM_INFO
	.align		4
.L_15:
        /*0048*/ 	.byte	0x04, 0x17
        /*004a*/ 	.short	(.L_17 - .L_16)
.L_16:
        /*004c*/ 	.word	0x00000000
        /*0050*/ 	.short	0x0009
        /*0052*/ 	.short	0x0030
        /*0054*/ 	.byte	0x00, 0xf0, 0x11, 0x00


	//----- nvinfo : EIATTR_KPARAM_INFO
	.align		4
.L_17:
        /*0058*/ 	.byte	0x04, 0x17
        /*005a*/ 	.short	(.L_19 - .L_18)
.L_18:
        /*005c*/ 	.word	0x00000000
        /*0060*/ 	.short	0x0008
        /*0062*/ 	.short	0x002c
        /*0064*/ 	.byte	0x00, 0xf0, 0x11, 0x00


	//----- nvinfo : EIATTR_KPARAM_INFO
	.align		4
.L_19:
        /*0068*/ 	.byte	0x04, 0x17
        /*006a*/ 	.short	(.L_21 - .L_20)
.L_20:
        /*006c*/ 	.word	0x00000000
        /*0070*/ 	.short	0x0007
        /*0072*/ 	.short	0x0028
        /*0074*/ 	.byte	0x00, 0xf0, 0x11, 0x00


	//----- nvinfo : EIATTR_KPARAM_INFO
	.align		4
.L_21:
        /*0078*/ 	.byte	0x04, 0x17
        /*007a*/ 	.short	(.L_23 - .L_22)
.L_22:
        /*007c*/ 	.word	0x00000000
        /*0080*/ 	.short	0x0006
        /*0082*/ 	.short	0x0024
        /*0084*/ 	.byte	0x00, 0xf0, 0x11, 0x00


	//----- nvinfo : EIATTR_KPARAM_INFO
	.align		4
.L_23:
        /*0088*/ 	.byte	0x04, 0x17
        /*008a*/ 	.short	(.L_25 - .L_24)
.L_24:
        /*008c*/ 	.word	0x00000000
        /*0090*/ 	.short	0x0005
        /*0092*/ 	.short	0x0020
        /*0094*/ 	.byte	0x00, 0xf0, 0x11, 0x00


	//----- nvinfo : EIATTR_KPARAM_INFO
	.align		4
.L_25:
        /*0098*/ 	.byte	0x04, 0x17
        /*009a*/ 	.short	(.L_27 - .L_26)
.L_26:
        /*009c*/ 	.word	0x00000000
        /*00a0*/ 	.short	0x0004
        /*00a2*/ 	.short	0x001c
        /*00a4*/ 	.byte	0x00, 0xf0, 0x11, 0x00


	//----- nvinfo : EIATTR_KPARAM_INFO
	.align		4
.L_27:
        /*00a8*/ 	.byte	0x04, 0x17
        /*00aa*/ 	.short	(.L_29 - .L_28)
.L_28:
        /*00ac*/ 	.word	0x00000000
        /*00b0*/ 	.short	0x0003
        /*00b2*/ 	.short	0x0018
        /*00b4*/ 	.byte	0x00, 0xf0, 0x11, 0x00


	//----- nvinfo : EIATTR_KPARAM_INFO
	.align		4
.L_29:
        /*00b8*/ 	.byte	0x04, 0x17
        /*00ba*/ 	.short	(.L_31 - .L_30)
.L_30:
        /*00bc*/ 	.word	0x00000000
        /*00c0*/ 	.short	0x0002
        /*00c2*/ 	.short	0x0010
        /*00c4*/ 	.byte	0x00, 0xf4, 0x21, 0x00


	//----- nvinfo : EIATTR_KPARAM_INFO
	.align		4
.L_31:
        /*00c8*/ 	.byte	0x04, 0x17
        /*00ca*/ 	.short	(.L_33 - .L_32)
.L_32:
        /*00cc*/ 	.word	0x00000000
        /*00d0*/ 	.short	0x0001
        /*00d2*/ 	.short	0x0008
        /*00d4*/ 	.byte	0x00, 0xf4, 0x21, 0x00


	//----- nvinfo : EIATTR_KPARAM_INFO
	.align		4
.L_33:
        /*00d8*/ 	.byte	0x04, 0x17
        /*00da*/ 	.short	(.L_35 - .L_34)
.L_34:
        /*00dc*/ 	.word	0x00000000
        /*00e0*/ 	.short	0x0000
        /*00e2*/ 	.short	0x0000
        /*00e4*/ 	.byte	0x00, 0xf4, 0x21, 0x00


	//----- nvinfo : EIATTR_SPARSE_MMA_MASK
	.align		4
.L_35:
        /*00e8*/ 	.byte	0x03, 0x50
        /*00ea*/ 	.short	0x0000


	//----- nvinfo : EIATTR_MAXREG_COUNT
	.align		4
        /*00ec*/ 	.byte	0x03, 0x1b
        /*00ee*/ 	.short	0x0080


	//----- nvinfo : EIATTR_NUM_BARRIERS
	.align		4
        /*00f0*/ 	.byte	0x02, 0x4c
        /*00f2*/ 	.byte	0x01
	.zero		1


	//----- nvinfo : EIATTR_VRC_CTA_INIT_COUNT
	.align		4
        /*00f4*/ 	.byte	0x02, 0x4a
	.zero		1
	.zero		1


	//----- nvinfo : EIATTR_EXIT_INSTR_OFFSETS
	.align		4
        /*00f8*/ 	.byte	0x04, 0x1c
        /*00fa*/ 	.short	(.L_37 - .L_36)


	//   ....[0]....
.L_36:
        /*00fc*/ 	.word	0x00003cf0


	//   ....[1]....
        /*0100*/ 	.word	0x00003d20


	//----- nvinfo : EIATTR_REQNTID
	.align		4
.L_37:
        /*0104*/ 	.byte	0x04, 0x10
        /*0106*/ 	.short	(.L_39 - .L_38)
.L_38:
        /*0108*/ 	.word	0x00000200
        /*010c*/ 	.word	0x00000001
        /*0110*/ 	.word	0x00000001


	//----- nvinfo : EIATTR_CBANK_PARAM_SIZE
	.align		4
.L_39:
        /*0114*/ 	.byte	0x03, 0x19
        /*0116*/ 	.short	0x0050


	//----- nvinfo : EIATTR_PARAM_CBANK
	.align		4
        /*0118*/ 	.byte	0x04, 0x0a
        /*011a*/ 	.short	(.L_41 - .L_40)
	.align		4
.L_40:
        /*011c*/ 	.word	index@(.nv.constant0.matmul_kernel)
        /*0120*/ 	.short	0x0380
        /*0122*/ 	.short	0x0050


	//----- nvinfo : EIATTR_SW_WAR
	.align		4
.L_41:
        /*0124*/ 	.byte	0x04, 0x36
        /*0126*/ 	.short	(.L_43 - .L_42)
.L_42:
        /*0128*/ 	.word	0x00000008
.L_43:


//--------------------- .nv.compat                --------------------------
	.section	.nv.compat,"",@"SHT_CUDA_COMPAT_INFO"
	.align	4
        /*0000*/ 	.byte	0x02, 0x02, 0x01, 0x00, 0x02, 0x05, 0x05, 0x00, 0x02, 0x03, 0x00, 0x00, 0x02, 0x06, 0x01, 0x00


//--------------------- .nv.callgraph             --------------------------
	.section	.nv.callgraph,"",@"SHT_CUDA_CALLGRAPH"
	.align	4
	.sectionentsize	8
	.align		4
        /*0000*/ 	.word	0x00000000
	.align		4
        /*0004*/ 	.word	0xffffffff
	.align		4
        /*0008*/ 	.word	0x00000000
	.align		4
        /*000c*/ 	.word	0xfffffffe
	.align		4
        /*0010*/ 	.word	0x00000000
	.align		4
        /*0014*/ 	.word	0xfffffffd
	.align		4
        /*0018*/ 	.word	0x00000000
	.align		4
        /*001c*/ 	.word	0xfffffffc


//--------------------- .text.matmul_kernel       --------------------------
	.section	.text.matmul_kernel,"ax",@progbits
	.align	128
        .global         matmul_kernel
        .type           matmul_kernel,@function
        .size           matmul_kernel,(.L_x_3 - matmul_kernel)
        .other          matmul_kernel,@"STO_CUDA_ENTRY STV_DEFAULT"
matmul_kernel:
.text.matmul_kernel:
[----:B------:R-:W0:Y:S08]  /*0000*/  LDC R1, c[0x0][0x37c] ;  /* 0x0000df00ff017b82 */ /* 0x000e300000000800 */
[----:B------:R-:W1:Y:S01]  /*0010*/  LDC.64 R12, c[0x0][0x398] ;  /* 0x0000e600ff0c7b82 */ /* 0x000e620000000a00 */
[----:B------:R-:W2:Y:S01]  /*0020*/  S2R R5, SR_CTAID.X ;  /* 0x0000000000057919 */ /* 0x000ea20000002500 */
[----:B------:R-:W3:Y:S01]  /*0030*/  LDCU UR4, c[0x0][0x3a0] ;  /* 0x00007400ff0477ac */ /* 0x000ee20008000800 */
[----:B------:R-:W-:-:S02]  /*0040*/  CS2R R52, SRZ ;  /* 0x0000000000347805 */ /* 0x000fc4000001ff00 */
[----:B------:R-:W-:Y:S02]  /*0050*/  CS2R R40, SRZ ;  /* 0x0000000000287805 */ /* 0x000fe4000001ff00 */
[----:B------:R-:W-:Y:S02]  /*0060*/  CS2R R54, SRZ ;  /* 0x0000000000367805 */ /* 0x000fe4000001ff00 */
[----:B------:R-:W-:Y:S01]  /*0070*/  CS2R R42, SRZ ;  /* 0x00000000002a7805 */ /* 0x000fe2000001ff00 */
[----:B------:R-:W-:Y:S01]  /*0080*/  UMOV UR5, 0x400 ;  /* 0x0000040000057882 */ /* 0x000fe20000000000 */
[----:B------:R-:W4:Y:S01]  /*0090*/  S2UR UR6, SR_CgaCtaId ;  /* 0x00000000000679c3 */ /* 0x000f220000008800 */
[----:B------:R-:W0:Y:S01]  /*00a0*/  LDCU.64 UR10, c[0x0][0x358] ;  /* 0x00006b00ff0a77ac */ /* 0x000e220008000a00 */
[----:B---3--:R-:W-:Y:S01]  /*00b0*/  UIADD3 UR4, UPT, UPT, UR4, 0x3f, URZ ;  /* 0x0000003f04047890 */ /* 0x008fe2000fffe0ff */
[----:B-1----:R-:W-:-:S03]  /*00c0*/  VIADD R0, R13, 0x7f ;  /* 0x0000007f0d007836 */ /* 0x002fc60000000000 */
[----:B------:R-:W-:Y:S02]  /*00d0*/  UISETP.GE.AND UP0, UPT, UR4, 0x40, UPT ;  /* 0x000000400400788c */ /* 0x000fe4000bf06270 */
[----:B------:R-:W-:Y:S01]  /*00e0*/  SHF.R.S32.HI R3, RZ, 0x1f, R0 ;  /* 0x0000001fff037819 */ /* 0x000fe20000011400 */
[----:B----4-:R-:W-:-:S03]  /*00f0*/  ULEA UR5, UR6, UR5, 0x18 ;  /* 0x0000000506057291 */ /* 0x010fc6000f8ec0ff */
[----:B------:R-:W-:Y:S02]  /*0100*/  LEA.HI R3, R3, R0, RZ, 0x7 ;  /* 0x0000000003037211 */ /* 0x000fe400078f38ff */
[----:B--2---:R-:W-:Y:S02]  /*0110*/  IABS R8, R5 ;  /* 0x0000000500087213 */ /* 0x004fe40000000000 */
[----:B------:R-:W-:-:S05]  /*0120*/  SHF.R.S32.HI R3, RZ, 0x7, R3 ;  /* 0x00000007ff037819 */ /* 0x000fca0000011403 */
[----:B------:R-:W-:-:S05]  /*0130*/  IMAD.SHL.U32 R4, R3, 0x8, RZ ;  /* 0x0000000803047824 */ /* 0x000fca00078e00ff */
[-C--:B------:R-:W-:Y:S02]  /*0140*/  IABS R7, R4.reuse ;  /* 0x0000000400077213 */ /* 0x080fe40000000000 */
[----:B------:R-:W-:Y:S02]  /*0150*/  IABS R10, R4 ;  /* 0x00000004000a7213 */ /* 0x000fe40000000000 */
[----:B------:R-:W1:Y:S08]  /*0160*/  I2F.RP R0, R7 ;  /* 0x0000000700007306 */ /* 0x000e700000209400 */
[----:B-1----:R-:W1:Y:S02]  /*0170*/  MUFU.RCP R0, R0 ;  /* 0x0000000000007308 */ /* 0x002e640000001000 */
[----:B-1----:R-:W-:-:S02]  /*0180*/  VIADD R2, R0, 0xffffffe ;  /* 0x0ffffffe00027836 */ /* 0x002fc40000000000 */
[----:B------:R-:W-:-:S04]  /*0190*/  IMAD.MOV R0, RZ, RZ, -R10 ;  /* 0x000000ffff007224 */ /* 0x000fc800078e0a0a */
[----:B------:R1:W2:Y:S02]  /*01a0*/  F2I.FTZ.U32.TRUNC.NTZ R3, R2 ;  /* 0x0000000200037305 */ /* 0x0002a4000021f000 */
[----:B-1----:R-:W-:Y:S02]  /*01b0*/  IMAD.MOV.U32 R2, RZ, RZ, RZ ;  /* 0x000000ffff027224 */ /* 0x002fe400078e00ff */
[----:B--2---:R-:W-:-:S04]  /*01c0*/  IMAD.MOV R6, RZ, RZ, -R3 ;  /* 0x000000ffff067224 */ /* 0x004fc800078e0a03 */
[----:B------:R-:W-:Y:S02]  /*01d0*/  IMAD R9, R6, R7, RZ ;  /* 0x0000000706097224 */ /* 0x000fe400078e02ff */
[----:B------:R-:W-:Y:S02]  /*01e0*/  IMAD.MOV.U32 R6, RZ, RZ, R8 ;  /* 0x000000ffff067224 */ /* 0x000fe400078e0008 */
[----:B------:R-:W-:-:S06]  /*01f0*/  IMAD.HI.U32 R3, R3, R9, R2 ;  /* 0x0000000903037227 */ /* 0x000fcc00078e0002 */
[----:B------:R-:W-:-:S04]  /*0200*/  IMAD.HI.U32 R3, R3, R6, RZ ;  /* 0x0000000603037227 */ /* 0x000fc800078e00ff */
[----:B------:R-:W-:-:S05]  /*0210*/  IMAD R0, R3, R0, R6 ;  /* 0x0000000003007224 */ /* 0x000fca00078e0206 */
[----:B------:R-:W-:-:S13]  /*0220*/  ISETP.GT.U32.AND P1, PT, R7, R0, PT ;  /* 0x000000000700720c */ /* 0x000fda0003f24070 */
[----:B------:R-:W-:Y:S02]  /*0230*/  @!P1 IMAD.IADD R0, R0, 0x1, -R7 ;  /* 0x0000000100009824 */ /* 0x000fe400078e0a07 */
[----:B------:R-:W-:Y:S01]  /*0240*/  @!P1 VIADD R3, R3, 0x1 ;  /* 0x0000000103039836 */ /* 0x000fe20000000000 */
[----:B------:R-:W-:Y:S02]  /*0250*/  ISETP.NE.AND P1, PT, R4, RZ, PT ;  /* 0x000000ff0400720c */ /* 0x000fe40003f25270 */
[----:B------:R-:W-:Y:S02]  /*0260*/  ISETP.GE.U32.AND P0, PT, R0, R7, PT ;  /* 0x000000070000720c */ /* 0x000fe40003f06070 */
[----:B------:R-:W-:-:S04]  /*0270*/  LOP3.LUT R0, R5, R4, RZ, 0x3c, !PT ;  /* 0x0000000405007212 */ /* 0x000fc800078e3cff */
[----:B------:R-:W-:Y:S01]  /*0280*/  ISETP.GE.AND P2, PT, R0, RZ, PT ;  /* 0x000000ff0000720c */ /* 0x000fe20003f46270 */
[----:B------:R-:W-:-:S06]  /*0290*/  VIADD R0, R12, 0x7f ;  /* 0x0000007f0c007836 */ /* 0x000fcc0000000000 */
[----:B------:R-:W-:-:S04]  /*02a0*/  @P0 VIADD R3, R3, 0x1 ;  /* 0x0000000103030836 */ /* 0x000fc80000000000 */
[----:B------:R-:W-:Y:S01]  /*02b0*/  IMAD.MOV.U32 R2, RZ, RZ, R3 ;  /* 0x000000ffff027224 */ /* 0x000fe200078e0003 */
[----:B------:R-:W-:-:S03]  /*02c0*/  SHF.R.S32.HI R3, RZ, 0x1f, R0 ;  /* 0x0000001fff037819 */ /* 0x000fc60000011400 */
[----:B------:R-:W-:Y:S01]  /*02d0*/  @!P2 IMAD.MOV R2, RZ, RZ, -R2 ;  /* 0x000000ffff02a224 */ /* 0x000fe200078e0a02 */
[----:B------:R-:W-:Y:S02]  /*02e0*/  @!P1 LOP3.LUT R2, RZ, R4, RZ, 0x33, !PT ;  /* 0x00000004ff029212 */ /* 0x000fe400078e33ff */
[----:B------:R-:W-:-:S03]  /*02f0*/  LEA.HI R3, R3, R0, RZ, 0x7 ;  /* 0x0000000003037211 */ /* 0x000fc600078f38ff */
[----:B------:R-:W-:Y:S02]  /*0300*/  IMAD.SHL.U32 R6, R2, 0x8, RZ ;  /* 0x0000000802067824 */ /* 0x000fe400078e00ff */
[----:B------:R-:W-:-:S03]  /*0310*/  IMAD.MOV R2, RZ, RZ, -R2 ;  /* 0x000000ffff027224 */ /* 0x000fc600078e0a02 */
[----:B------:R-:W-:Y:S01]  /*0320*/  LEA.HI.SX32 R3, R3, -R6, 0x19 ;  /* 0x8000000603037211 */ /* 0x000fe200078fcaff */
[----:B------:R-:W-:-:S03]  /*0330*/  IMAD R4, R4, R2, R5 ;  /* 0x0000000204047224 */ /* 0x000fc600078e0205 */
[----:B------:R-:W-:Y:S02]  /*0340*/  VIMNMX R11, PT, PT, R3, 0x8, PT ;  /* 0x00000008030b7848 */ /* 0x000fe40003fe0100 */
[----:B------:R-:W-:Y:S02]  /*0350*/  IABS R9, R4 ;  /* 0x0000000400097213 */ /* 0x000fe40000000000 */
[----:B------:R-:W-:-:S04]  /*0360*/  IABS R7, R11 ;  /* 0x0000000b00077213 */ /* 0x000fc80000000000 */
[----:B------:R-:W1:Y:S08]  /*0370*/  I2F.RP R0, R7 ;  /* 0x0000000700007306 */ /* 0x000e700000209400 */
[----:B-1----:R-:W1:Y:S02]  /*0380*/  MUFU.RCP R0, R0 ;  /* 0x0000000000007308 */ /* 0x002e640000001000 */
[----:B-1----:R-:W-:-:S06]  /*0390*/  VIADD R3, R0, 0xffffffe ;  /* 0x0ffffffe00037836 */ /* 0x002fcc0000000000 */
[----:B------:R-:W1:Y:S02]  /*03a0*/  F2I.FTZ.U32.TRUNC.NTZ R3, R3 ;  /* 0x0000000300037305 */ /* 0x000e64000021f000 */
[----:B-1----:R-:W-:-:S04]  /*03b0*/  IMAD.MOV R8, RZ, RZ, -R3 ;  /* 0x000000ffff087224 */ /* 0x002fc800078e0a03 */
[----:B------:R-:W-:Y:S01]  /*03c0*/  IMAD.MOV.U32 R2, RZ, RZ, R8 ;  /* 0x000000ffff027224 */ /* 0x000fe200078e0008 */
[----:B------:R-:W-:-:S03]  /*03d0*/  IABS R8, R11 ;  /* 0x0000000b00087213 */ /* 0x000fc60000000000 */
[----:B------:R-:W-:Y:S02]  /*03e0*/  IMAD R5, R2, R7, RZ ;  /* 0x0000000702057224 */ /* 0x000fe400078e02ff */
[----:B------:R-:W-:Y:S02]  /*03f0*/  IMAD.MOV.U32 R2, RZ, RZ, RZ ;  /* 0x000000ffff027224 */ /* 0x000fe400078e00ff */
[----:B------:R-:W-:Y:S02]  /*0400*/  IMAD.MOV R0, RZ, RZ, -R8 ;  /* 0x000000ffff007224 */ /* 0x000fe400078e0a08 */
[----:B------:R-:W-:Y:S02]  /*0410*/  IMAD.HI.U32 R2, R3, R5, R2 ;  /* 0x0000000503027227 */ /* 0x000fe400078e0002 */
[----:B------:R-:W1:Y:S04]  /*0420*/  S2R R3, SR_TID.X ;  /* 0x0000000000037919 */ /* 0x000e680000002100 */
[----:B------:R-:W-:-:S04]  /*0430*/  IMAD.HI.U32 R2, R2, R9, RZ ;  /* 0x0000000902027227 */ /* 0x000fc800078e00ff */
[----:B------:R-:W-:Y:S01]  /*0440*/  IMAD R0, R2, R0, R9 ;  /* 0x0000000002007224 */ /* 0x000fe200078e0209 */
[----:B------:R-:W-:-:S04]  /*0450*/  CS2R R8, SRZ ;  /* 0x0000000000087805 */ /* 0x000fc8000001ff00 */
[----:B------:R-:W-:-:S13]  /*0460*/  ISETP.GT.U32.AND P1, PT, R7, R0, PT ;  /* 0x000000000700720c */ /* 0x000fda0003f24070 */
[----:B------:R-:W-:Y:S02]  /*0470*/  @!P1 IMAD.IADD R0, R0, 0x1, -R7 ;  /* 0x0000000100009824 */ /* 0x000fe400078e0a07 */
[----:B------:R-:W-:Y:S01]  /*0480*/  @!P1 VIADD R2, R2, 0x1 ;  /* 0x0000000102029836 */ /* 0x000fe20000000000 */
[----:B------:R-:W-:Y:S02]  /*0490*/  ISETP.NE.AND P1, PT, R11, RZ, PT ;  /* 0x000000ff0b00720c */ /* 0x000fe40003f25270 */
[----:B------:R-:W-:Y:S02]  /*04a0*/  ISETP.GE.U32.AND P0, PT, R0, R7, PT ;  /* 0x000000070000720c */ /* 0x000fe40003f06070 */
[----:B------:R-:W-:Y:S02]  /*04b0*/  LOP3.LUT R0, R4, R11, RZ, 0x3c, !PT ;  /* 0x0000000b04007212 */ /* 0x000fe400078e3cff */
[----:B-1----:R-:W-:Y:S02]  /*04c0*/  LOP3.LUT R5, R3, 0x7f, RZ, 0xc0, !PT ;  /* 0x0000007f03057812 */ /* 0x002fe400078ec0ff */
[----:B------:R-:W-:-:S02]  /*04d0*/  ISETP.GE.AND P2, PT, R0, RZ, PT ;  /* 0x000000ff0000720c */ /* 0x000fc40003f46270 */
[----:B------:R-:W-:-:S04]  /*04e0*/  SHF.R.U32.HI R87, RZ, 0x7, R3 ;  /* 0x00000007ff577819 */ /* 0x000fc80000011603 */
[----:B------:R-:W-:Y:S01]  /*04f0*/  SGXT.U32 R87, R87, 0x2 ;  /* 0x000000025757781a */ /* 0x000fe20000000000 */
[----:B------:R-:W-:-:S06]  /*0500*/  @P0 VIADD R2, R2, 0x1 ;  /* 0x0000000102020836 */ /* 0x000fcc0000000000 */
[----:B------:R-:W-:Y:S01]  /*0510*/  @!P2 IMAD.MOV R2, RZ, RZ, -R2 ;  /* 0x000000ffff02a224 */ /* 0x000fe200078e0a02 */
[----:B------:R-:W-:-:S05]  /*0520*/  @!P1 LOP3.LUT R2, RZ, R11, RZ, 0x33, !PT ;  /* 0x0000000bff029212 */ /* 0x000fca00078e33ff */
[----:B------:R-:W-:Y:S02]  /*0530*/  IMAD.MOV R0, RZ, RZ, -R2 ;  /* 0x000000ffff007224 */ /* 0x000fe400078e0a02 */
[----:B------:R-:W-:Y:S02]  /*0540*/  IMAD.SHL.U32 R2, R2, 0x80, RZ ;  /* 0x0000008002027824 */ /* 0x000fe400078e00ff */
[----:B------:R-:W-:Y:S01]  /*0550*/  IMAD R0, R11, R0, R4 ;  /* 0x000000000b007224 */ /* 0x000fe200078e0204 */
[----:B------:R-:W-:-:S03]  /*0560*/  CS2R R10, SRZ ;  /* 0x00000000000a7805 */ /* 0x000fc6000001ff00 */
[----:B------:R-:W-:Y:S01]  /*0570*/  IMAD.IADD R0, R6, 0x1, R0 ;  /* 0x0000000106007824 */ /* 0x000fe200078e0200 */
[----:B------:R-:W-:-:S03]  /*0580*/  CS2R R6, SRZ ;  /* 0x0000000000067805 */ /* 0x000fc6000001ff00 */
[----:B------:R-:W-:Y:S01]  /*0590*/  IMAD R0, R0, 0x80, R5 ;  /* 0x0000008000007824 */ /* 0x000fe200078e0205 */
[----:B------:R-:W-:Y:S01]  /*05a0*/  CS2R R4, SRZ ;  /* 0x0000000000047805 */ /* 0x000fe2000001ff00 */
[----:B0-----:R-:W-:Y:S06]  /*05b0*/  BRA.U !UP0, `(.L_x_0) ;  /* 0x0000002508b87547 */ /* 0x001fec000b800000 */
[----:B------:R-:W-:Y:S01]  /*05c0*/  IABS R27, R12 ;  /* 0x0000000c001b7213 */ /* 0x000fe20000000000 */
[C---:B------:R-:W-:Y:S01]  /*05d0*/  IMAD.SHL.U32 R14, R3.reuse, 0x2, RZ ;  /* 0x00000002030e7824 */ /* 0x040fe200078e00ff */
[----:B------:R-:W-:Y:S01]  /*05e0*/  IABS R4, R13 ;  /* 0x0000000d00047213 */ /* 0x000fe20000000000 */
[----:B------:R-:W0:Y:S01]  /*05f0*/  LDCU UR6, c[0x0][0x3b0] ;  /* 0x00007600ff0677ac */ /* 0x000e220008000800 */
[----:B------:R-:W1:Y:S01]  /*0600*/  I2F.RP R11, R27 ;  /* 0x0000001b000b7306 */ /* 0x000e620000209400 */
[----:B------:R-:W-:Y:S02]  /*0610*/  LOP3.LUT R5, R3, 0x180, RZ, 0xc0, !PT ;  /* 0x0000018003057812 */ /* 0x000fe400078ec0ff */
[----:B------:R-:W-:Y:S02]  /*0620*/  CS2R R56, SRZ ;  /* 0x0000000000387805 */ /* 0x000fe4000001ff00 */
[----:B------:R-:W-:Y:S01]  /*0630*/  LOP3.LUT R16, R14, 0x10, RZ, 0xc0, !PT ;  /* 0x000000100e107812 */ /* 0x000fe200078ec0ff */
[----:B------:R-:W2:Y:S01]  /*0640*/  LDCU.128 UR12, c[0x0][0x380] ;  /* 0x00007000ff0c77ac */ /* 0x000ea20008000c00 */
[----:B------:R-:W-:-:S02]  /*0650*/  SHF.R.U32.HI R18, RZ, 0x6, R3 ;  /* 0x00000006ff127819 */ /* 0x000fc40000011603 */
[----:B------:R-:W-:Y:S02]  /*0660*/  CS2R R58, SRZ ;  /* 0x00000000003a7805 */ /* 0x000fe4000001ff00 */
[----:B------:R-:W-:Y:S01]  /*0670*/  LEA.HI R19, R5, R16, RZ, 0x1e ;  /* 0x0000001005137211 */ /* 0x000fe200078ff0ff */
[----:B------:R-:W3:Y:S01]  /*0680*/  I2F.RP R10, R4 ;  /* 0x00000004000a7306 */ /* 0x000ee20000209400 */
[----:B------:R-:W-:Y:S01]  /*0690*/  IABS R16, R0 ;  /* 0x0000000000107213 */ /* 0x000fe20000000000 */
[----:B------:R-:W4:Y:S01]  /*06a0*/  LDCU UR7, c[0x0][0x3a4] ;  /* 0x00007480ff0777ac */ /* 0x000f220008000800 */
[----:B------:R-:W-:Y:S02]  /*06b0*/  LOP3.LUT R15, R3, 0x7, RZ, 0xc0, !PT ;  /* 0x00000007030f7812 */ /* 0x000fe400078ec0ff */
[----:B------:R-:W-:Y:S02]  /*06c0*/  CS2R R52, SRZ ;  /* 0x0000000000347805 */ /* 0x000fe4000001ff00 */
[----:B------:R-:W-:-:S02]  /*06d0*/  ISETP.GE.AND P6, PT, R0, RZ, PT ;  /* 0x000000ff0000720c */ /* 0x000fc40003fc6270 */
[----:B------:R-:W-:Y:S02]  /*06e0*/  CS2R R54, SRZ ;  /* 0x0000000000367805 */ /* 0x000fe4000001ff00 */
[----:B------:R-:W-:Y:S01]  /*06f0*/  ISETP.NE.AND P1, PT, R12, RZ, PT ;  /* 0x000000ff0c00720c */ /* 0x000fe20003f25270 */
[----:B-1----:R-:W1:Y:S01]  /*0700*/  MUFU.RCP R11, R11 ;  /* 0x0000000b000b7308 */ /* 0x002e620000001000 */
[----:B------:R-:W-:Y:S01]  /*0710*/  IMAD.SHL.U32 R17, R15, 0x10, RZ ;  /* 0x000000100f117824 */ /* 0x000fe200078e00ff */
[----:B------:R-:W-:Y:S02]  /*0720*/  LOP3.LUT R88, R3, 0x3f, RZ, 0xc0, !PT ;  /* 0x0000003f03587812 */ /* 0x000fe400078ec0ff */
[----:B------:R-:W-:Y:S02]  /*0730*/  CS2R R44, SRZ ;  /* 0x00000000002c7805 */ /* 0x000fe4000001ff00 */
[----:B------:R-:W-:Y:S02]  /*0740*/  LOP3.LUT R83, R87, 0x3c, RZ, 0xfc, !PT ;  /* 0x0000003c57537812 */ /* 0x000fe400078efcff */
[----:B------:R-:W-:-:S02]  /*0750*/  CS2R R46, SRZ ;  /* 0x00000000002e7805 */ /* 0x000fc4000001ff00 */
[----:B------:R-:W-:Y:S02]  /*0760*/  LOP3.LUT R17, R17, 0x30, R14, 0x78, !PT ;  /* 0x0000003011117812 */ /* 0x000fe400078e780e */
[----:B------:R-:W-:Y:S01]  /*0770*/  CS2R R42, SRZ ;  /* 0x00000000002a7805 */ /* 0x000fe2000001ff00 */
[----:B---3--:R-:W3:Y:S01]  /*0780*/  MUFU.RCP R10, R10 ;  /* 0x0000000a000a7308 */ /* 0x008ee20000001000 */
[C---:B------:R-:W-:Y:S02]  /*0790*/  LOP3.LUT R82, R87.reuse, 0x38, RZ, 0xfc, !PT ;  /* 0x0000003857527812 */ /* 0x040fe400078efcff */
[----:B------:R-:W-:Y:S02]  /*07a0*/  CS2R R68, SRZ ;  /* 0x0000000000447805 */ /* 0x000fe4000001ff00 */
[----:B------:R-:W-:Y:S02]  /*07b0*/  LOP3.LUT R81, R87, 0x34, RZ, 0xfc, !PT ;  /* 0x0000003457517812 */ /* 0x000fe400078efcff */
[----:B------:R-:W-:-:S02]  /*07c0*/  CS2R R70, SRZ ;  /* 0x0000000000467805 */ /* 0x000fc4000001ff00 */
[C---:B------:R-:W-:Y:S02]  /*07d0*/  LOP3.LUT R80, R87.reuse, 0x30, RZ, 0xfc, !PT ;  /* 0x0000003057507812 */ /* 0x040fe400078efcff */
[----:B------:R-:W-:Y:S02]  /*07e0*/  CS2R R48, SRZ ;  /* 0x0000000000307805 */ /* 0x000fe4000001ff00 */
[----:B------:R-:W-:Y:S02]  /*07f0*/  LOP3.LUT R79, R87, 0x2c, RZ, 0xfc, !PT ;  /* 0x0000002c574f7812 */ /* 0x000fe400078efcff */
[----:B------:R-:W-:Y:S01]  /*0800*/  CS2R R50, SRZ ;  /* 0x0000000000327805 */ /* 0x000fe2000001ff00 */
[----:B-1----:R-:W-:Y:S01]  /*0810*/  VIADD R8, R11, 0xffffffe ;  /* 0x0ffffffe0b087836 */ /* 0x002fe20000000000 */
[----:B------:R-:W-:Y:S02]  /*0820*/  SGXT.U32 R11, R18, 0x3 ;  /* 0x00000003120b781a */ /* 0x000fe40000000000 */
[----:B------:R-:W-:-:S02]  /*0830*/  CS2R R60, SRZ ;  /* 0x00000000003c7805 */ /* 0x000fc4000001ff00 */
[C---:B------:R-:W-:Y:S01]  /*0840*/  LOP3.LUT R78, R87.reuse, 0x28, RZ, 0xfc, !PT ;  /* 0x00000028574e7812 */ /* 0x040fe200078efcff */
[----:B------:R-:W1:Y:S01]  /*0850*/  F2I.FTZ.U32.TRUNC.NTZ R9, R8 ;  /* 0x0000000800097305 */ /* 0x000e62000021f000 */
[----:B------:R-:W-:Y:S02]  /*0860*/  LOP3.LUT R5, R2, R11, RZ, 0xfc, !PT ;  /* 0x0000000b02057212 */ /* 0x000fe400078efcff */
[----:B------:R-:W-:Y:S02]  /*0870*/  CS2R R62, SRZ ;  /* 0x00000000003e7805 */ /* 0x000fe4000001ff00 */
[----:B------:R-:W-:Y:S01]  /*0880*/  LOP3.LUT R77, R87, 0x24, RZ, 0xfc, !PT ;  /* 0x00000024574d7812 */ /* 0x000fe200078efcff */
[----:B---3--:R-:W-:Y:S01]  /*0890*/  VIADD R6, R10, 0xffffffe ;  /* 0x0ffffffe0a067836 */ /* 0x008fe20000000000 */
[----:B------:R-:W-:Y:S01]  /*08a0*/  LOP3.LUT R18, R5, 0x78, RZ, 0xfc, !PT ;  /* 0x0000007805127812 */ /* 0x000fe200078efcff */
[----:B------:R-:W-:Y:S01]  /*08b0*/  IMAD R10, R15, 0x110, RZ ;  /* 0x000001100f0a7824 */ /* 0x000fe200078e02ff */
[C---:B------:R-:W-:Y:S01]  /*08c0*/  LOP3.LUT R20, R5.reuse, 0x70, RZ, 0xfc, !PT ;  /* 0x0000007005147812 */ /* 0x040fe200078efcff */
[----:B------:R3:W5:Y:S01]  /*08d0*/  F2I.FTZ.U32.TRUNC.NTZ R7, R6 ;  /* 0x0000000600077305 */ /* 0x000762000021f000 */
[----:B------:R-:W-:Y:S01]  /*08e0*/  LOP3.LUT R22, R5, 0x50, RZ, 0xfc, !PT ;  /* 0x0000005005167812 */ /* 0x000fe200078efcff */
[----:B------:R-:W0:Y:S01]  /*08f0*/  LDCU UR8, c[0x0][0x3a0] ;  /* 0x00007400ff0877ac */ /* 0x000e220008000800 */
[----:B------:R-:W-:-:S02]  /*0900*/  ISETP.GE.AND P4, PT, R20, RZ, PT ;  /* 0x000000ff1400720c */ /* 0x000fc40003f86270 */
[----:B------:R-:W-:Y:S01]  /*0910*/  LOP3.LUT R41, R10, R19, RZ, 0x3c, !PT ;  /* 0x000000130a297212 */ /* 0x000fe200078e3cff */
[----:B-1----:R-:W-:Y:S01]  /*0920*/  IMAD.MOV R8, RZ, RZ, -R9 ;  /* 0x000000ffff087224 */ /* 0x002fe200078e0a09 */
[C---:B------:R-:W-:Y:S01]  /*0930*/  LOP3.LUT R10, R5.reuse, 0x60, RZ, 0xfc, !PT ;  /* 0x00000060050a7812 */ /* 0x040fe200078efcff */
[----:B---3--:R-:W-:Y:S01]  /*0940*/  IMAD.MOV.U32 R6, RZ, RZ, RZ ;  /* 0x000000ffff067224 */ /* 0x008fe200078e00ff */
[----:B------:R-:W-:Y:S01]  /*0950*/  LOP3.LUT R24, R5, 0x48, RZ, 0xfc, !PT ;  /* 0x0000004805187812 */ /* 0x000fe200078efcff */
[----:B------:R-:W-:Y:S01]  /*0960*/  IMAD R21, R8, R27, RZ ;  /* 0x0000001b08157224 */ /* 0x000fe200078e02ff */
[----:B------:R-:W-:Y:S01]  /*0970*/  ISETP.GE.AND P3, PT, R18, RZ, PT ;  /* 0x000000ff1200720c */ /* 0x000fe20003f66270 */
[----:B------:R-:W-:Y:S01]  /*0980*/  IMAD.MOV.U32 R8, RZ, RZ, RZ ;  /* 0x000000ffff087224 */ /* 0x000fe200078e00ff */
[----:B------:R-:W-:Y:S01]  /*0990*/  IABS R19, R10 ;  /* 0x0000000a00137213 */ /* 0x000fe20000000000 */
[----:B-----5:R-:W-:Y:S01]  /*09a0*/  IMAD.MOV R23, RZ, RZ, -R7 ;  /* 0x000000ffff177224 */ /* 0x020fe200078e0a07 */
[----:B------:R-:W-:Y:S01]  /*09b0*/  IABS R25, R24 ;  /* 0x0000001800197213 */ /* 0x000fe20000000000 */
[----:B------:R-:W-:Y:S01]  /*09c0*/  IMAD.HI.U32 R8, R9, R21, R8 ;  /* 0x0000001509087227 */ /* 0x000fe200078e0008 */
[----:B------:R-:W-:-:S02]  /*09d0*/  IABS R21, R20 ;  /* 0x0000001400157213 */ /* 0x000fc40000000000 */
[----:B------:R-:W-:Y:S01]  /*09e0*/  LOP3.LUT R20, R5, 0x58, RZ, 0xfc, !PT ;  /* 0x0000005805147812 */ /* 0x000fe200078efcff */
[----:B------:R-:W-:Y:S01]  /*09f0*/  IMAD R11, R23, R4, RZ ;  /* 0x00000004170b7224 */ /* 0x000fe200078e02ff */
[----:B------:R-:W-:Y:S01]  /*0a00*/  IABS R23, R22 ;  /* 0x0000001600177213 */ /* 0x000fe20000000000 */
[----:B------:R-:W-:Y:S01]  /*0a10*/  IMAD.HI.U32 R9, R8, R16, RZ ;  /* 0x0000001008097227 */ /* 0x000fe200078e00ff */
[----:B------:R-:W-:Y:S02]  /*0a20*/  ISETP.GE.AND P2, PT, R10, RZ, PT ;  /* 0x000000ff0a00720c */ /* 0x000fe40003f46270 */
[C---:B------:R-:W-:Y:S01]  /*0a30*/  LOP3.LUT R26, R5.reuse, 0x38, RZ, 0xfc, !PT ;  /* 0x00000038051a7812 */ /* 0x040fe200078efcff */
[----:B------:R-:W-:Y:S01]  /*0a40*/  IMAD.MOV R9, RZ, RZ, -R9 ;  /* 0x000000ffff097224 */ /* 0x000fe200078e0a09 */
[----:B------:R-:W-:Y:S01]  /*0a50*/  LOP3.LUT R28, R5, 0x30, RZ, 0xfc, !PT ;  /* 0x00000030051c7812 */ /* 0x000fe200078efcff */
[----:B------:R-:W-:Y:S01]  /*0a60*/  IMAD.HI.U32 R6, R7, R11, R6 ;  /* 0x0000000b07067227 */ /* 0x000fe200078e0006 */
[----:B------:R-:W-:-:S02]  /*0a70*/  IABS R11, R18 ;  /* 0x00000012000b7213 */ /* 0x000fc40000000000 */
[----:B------:R-:W-:Y:S01]  /*0a80*/  LOP3.LUT R30, R5, 0x28, RZ, 0xfc, !PT ;  /* 0x00000028051e7812 */ /* 0x000fe200078efcff */
[----:B------:R-:W-:Y:S01]  /*0a90*/  IMAD R16, R27, R9, R16 ;  /* 0x000000091b107224 */ /* 0x000fe200078e0210 */
[----:B------:R-:W-:Y:S01]  /*0aa0*/  LOP3.LUT R32, R5, 0x20, RZ, 0xfc, !PT ;  /* 0x0000002005207812 */ /* 0x000fe200078efcff */
[----:B------:R-:W-:Y:S01]  /*0ab0*/  IMAD.SHL.U32 R7, R3, 0x20, RZ ;  /* 0x0000002003077824 */ /* 0x000fe200078e00ff */
[----:B------:R-:W-:Y:S01]  /*0ac0*/  IABS R29, R30 ;  /* 0x0000001e001d7213 */ /* 0x000fe20000000000 */
[C---:B------:R-:W-:Y:S01]  /*0ad0*/  IMAD.HI.U32 R8, R6.reuse, R21, RZ ;  /* 0x0000001506087227 */ /* 0x040fe200078e00ff */
[----:B------:R-:W-:Y:S02]  /*0ae0*/  ISETP.GT.U32.AND P0, PT, R27, R16, PT ;  /* 0x000000101b00720c */ /* 0x000fe40003f04070 */
[----:B------:R-:W-:Y:S01]  /*0af0*/  LOP3.LUT R14, R7, 0xc00, RZ, 0xc0, !PT ;  /* 0x00000c00070e7812 */ /* 0x000fe200078ec0ff */
[----:B------:R-:W-:Y:S01]  /*0b00*/  IMAD.HI.U32 R7, R6, R11, RZ ;  /* 0x0000000b06077227 */ /* 0x000fe200078e00ff */
[----:B------:R-:W-:-:S02]  /*0b10*/  LOP3.LUT R34, R5, 0x18, RZ, 0xfc, !PT ;  /* 0x0000001805227812 */ /* 0x000fc400078efcff */
[C---:B------:R-:W-:Y:S01]  /*0b20*/  LOP3.LUT R36, R5.reuse, 0x10, RZ, 0xfc, !PT ;  /* 0x0000001005247812 */ /* 0x040fe200078efcff */
[----:B------:R-:W-:Y:S01]  /*0b30*/  IMAD.MOV R7, RZ, RZ, -R7 ;  /* 0x000000ffff077224 */ /* 0x000fe200078e0a07 */
[C---:B------:R-:W-:Y:S01]  /*0b40*/  LOP3.LUT R38, R5.reuse, 0x8, RZ, 0xfc, !PT ;  /* 0x0000000805267812 */ /* 0x040fe200078efcff */
[----:B------:R-:W-:Y:S01]  /*0b50*/  IMAD.MOV R8, RZ, RZ, -R8 ;  /* 0x000000ffff087224 */ /* 0x000fe200078e0a08 */
[----:B------:R-:W-:Y:S01]  /*0b60*/  IABS R31, R32 ;  /* 0x00000020001f7213 */ /* 0x000fe20000000000 */
[----:B------:R-:W-:Y:S01]  /*0b70*/  IMAD R7, R4, R7, R11 ;  /* 0x0000000704077224 */ /* 0x000fe200078e020b */
[----:B------:R-:W-:Y:S01]  /*0b80*/  IABS R33, R34 ;  /* 0x0000002200217213 */ /* 0x000fe20000000000 */
[----:B------:R-:W-:Y:S01]  /*0b90*/  @!P0 IMAD.IADD R16, R16, 0x1, -R27 ;  /* 0x0000000110108824 */ /* 0x000fe200078e0a1b */
[----:B------:R-:W-:Y:S01]  /*0ba0*/  IABS R35, R36 ;  /* 0x0000002400237213 */ /* 0x000fe20000000000 */
[----:B------:R-:W-:Y:S01]  /*0bb0*/  IMAD R9, R4, R8, R21 ;  /* 0x0000000804097224 */ /* 0x000fe200078e0215 */
[----:B------:R-:W-:Y:S01]  /*0bc0*/  LOP3.LUT R8, R5, 0x68, RZ, 0xfc, !PT ;  /* 0x0000006805087812 */ /* 0x000fe200078efcff */
[----:B------:R-:W-:Y:S01]  /*0bd0*/  IMAD R14, R15, 0x80, R14 ;  /* 0x000000800f0e7824 */ /* 0x000fe200078e020e */
[----:B------:R-:W-:Y:S01]  /*0be0*/  ISETP.GT.U32.AND P0, PT, R27, R16, PT ;  /* 0x000000101b00720c */ /* 0x000fe20003f04070 */
[----:B------:R-:W-:Y:S01]  /*0bf0*/  IMAD.HI.U32 R10, R6, R19, RZ ;  /* 0x00000013060a7227 */ /* 0x000fe200078e00ff */
[----:B------:R-:W-:-:S02]  /*0c00*/  IABS R15, R8 ;  /* 0x00000008000f7213 */ /* 0x000fc40000000000 */
[----:B------:R-:W-:Y:S01]  /*0c10*/  IABS R21, R20 ;  /* 0x0000001400157213 */ /* 0x000fe20000000000 */
[----:B------:R-:W-:Y:S01]  /*0c20*/  IMAD.IADD R85, R14, 0x1, R17 ;  /* 0x000000010e557824 */ /* 0x000fe200078e0211 */
[----:B------:R-:W-:Y:S01]  /*0c30*/  ISETP.GE.AND P5, PT, R8, RZ, PT ;  /* 0x000000ff0800720c */ /* 0x000fe20003fa6270 */
[C---:B------:R-:W-:Y:S01]  /*0c40*/  IMAD.HI.U32 R8, R6.reuse, R15, RZ ;  /* 0x0000000f06087227 */ /* 0x040fe200078e00ff */
[----:B------:R-:W-:Y:S02]  /*0c50*/  IABS R37, R38 ;  /* 0x0000002600257213 */ /* 0x000fe40000000000 */
[----:B------:R-:W-:Y:S01]  /*0c60*/  IABS R39, R5 ;  /* 0x0000000500277213 */ /* 0x000fe20000000000 */
[----:B------:R-:W-:Y:S01]  /*0c70*/  IMAD.HI.U32 R11, R6, R21, RZ ;  /* 0x00000015060b7227 */ /* 0x000fe200078e00ff */
[----:B------:R-:W-:Y:S02]  /*0c80*/  LOP3.LUT R76, R87, 0x20, RZ, 0xfc, !PT ;  /* 0x00000020574c7812 */ /* 0x000fe400078efcff */
[----:B------:R-:W-:Y:S01]  /*0c90*/  LOP3.LUT R84, R85, 0x40, RZ, 0x3c, !PT ;  /* 0x0000004055547812 */ /* 0x000fe200078e3cff */
[----:B------:R-:W-:Y:S01]  /*0ca0*/  @!P0 IMAD.IADD R16, R16, 0x1, -R27 ;  /* 0x0000000110108824 */ /* 0x000fe200078e0a1b */
[C---:B------:R-:W-:Y:S01]  /*0cb0*/  ISETP.GT.U32.AND P0, PT, R4.reuse, R7, PT ;  /* 0x000000070400720c */ /* 0x040fe20003f04070 */
[----:B------:R-:W-:Y:S01]  /*0cc0*/  IMAD.MOV R17, RZ, RZ, -R8 ;  /* 0x000000ffff117224 */ /* 0x000fe200078e0a08 */
[----:B------:R-:W-:Y:S01]  /*0cd0*/  IABS R27, R28 ;  /* 0x0000001c001b7213 */ /* 0x000fe20000000000 */
[----:B------:R-:W-:Y:S01]  /*0ce0*/  @!P6 IMAD.MOV R16, RZ, RZ, -R16 ;  /* 0x000000ffff10e224 */ /* 0x000fe200078e0a10 */
[C---:B------:R-:W-:Y:S01]  /*0cf0*/  ISETP.GT.U32.AND P6, PT, R4.reuse, R9, PT ;  /* 0x000000090400720c */ /* 0x040fe20003fc4070 */
[----:B------:R-:W-:Y:S01]  /*0d00*/  IMAD.MOV R18, RZ, RZ, -R11 ;  /* 0x000000ffff127224 */ /* 0x000fe200078e0a0b */
[----:B------:R-:W-:Y:S01]  /*0d10*/  @!P1 LOP3.LUT R16, RZ, R12, RZ, 0x33, !PT ;  /* 0x0000000cff109212 */ /* 0x000fe200078e33ff */
[----:B------:R-:W-:-:S02]  /*0d20*/  IMAD R11, R4, R17, R15 ;  /* 0x00000011040b7224 */ /* 0x000fc400078e020f */
[----:B------:R-:W-:-:S04]  /*0d30*/  IMAD.HI.U32 R8, R6, R23, RZ ;  /* 0x0000001706087227 */ /* 0x000fc800078e00ff */
[----:B------:R-:W-:Y:S01]  /*0d40*/  @!P0 IMAD.IADD R7, R7, 0x1, -R4 ;  /* 0x0000000107078824 */ /* 0x000fe200078e0a04 */
[----:B------:R-:W-:Y:S01]  /*0d50*/  ISETP.GT.U32.AND P0, PT, R4, R11, PT ;  /* 0x0000000b0400720c */ /* 0x000fe20003f04070 */
[----:B------:R-:W-:-:S03]  /*0d60*/  IMAD.HI.U32 R14, R6, R25, RZ ;  /* 0x00000019060e7227 */ /* 0x000fc600078e00ff */
[C---:B------:R-:W-:Y:S01]  /*0d70*/  ISETP.GT.U32.AND P1, PT, R4.reuse, R7, PT ;  /* 0x000000070400720c */ /* 0x040fe20003f24070 */
[----:B------:R-:W-:Y:S02]  /*0d80*/  IMAD.MOV R10, RZ, RZ, -R10 ;  /* 0x000000ffff0a7224 */ /* 0x000fe400078e0a0a */
[----:B------:R-:W-:Y:S02]  /*0d90*/  IMAD.MOV R8, RZ, RZ, -R8 ;  /* 0x000000ffff087224 */ /* 0x000fe400078e0a08 */
[----:B------:R-:W-:Y:S02]  /*0da0*/  IMAD.MOV R14, RZ, RZ, -R14 ;  /* 0x000000ffff0e7224 */ /* 0x000fe400078e0a0e */
[--C-:B------:R-:W-:Y:S02]  /*0db0*/  @!P6 IMAD.IADD R9, R9, 0x1, -R4.reuse ;  /* 0x000000010909e824 */ /* 0x100fe400078e0a04 */
[C---:B------:R-:W-:Y:S02]  /*0dc0*/  IMAD R15, R4.reuse, R10, R19 ;  /* 0x0000000a040f7224 */ /* 0x040fe400078e0213 */
[C---:B------:R-:W-:Y:S01]  /*0dd0*/  IMAD R17, R4.reuse, R18, R21 ;  /* 0x0000001204117224 */ /* 0x040fe200078e0215 */
[C---:B------:R-:W-:Y:S01]  /*0de0*/  ISETP.GT.U32.AND P6, PT, R4.reuse, R9, PT ;  /* 0x000000090400720c */ /* 0x040fe20003fc4070 */
[C---:B------:R-:W-:Y:S01]  /*0df0*/  IMAD R19, R4.reuse, R8, R23 ;  /* 0x0000000804137224 */ /* 0x040fe200078e0217 */
[----:B------:R-:W-:Y:S01]  /*0e00*/  LOP3.LUT R18, R5, 0x40, RZ, 0xfc, !PT ;  /* 0x0000004005127812 */ /* 0x000fe200078efcff */
[C---:B------:R-:W-:Y:S01]  /*0e10*/  IMAD R21, R4.reuse, R14, R25 ;  /* 0x0000000e04157224 */ /* 0x040fe200078e0219 */
[----:B------:R-:W-:Y:S01]  /*0e20*/  IABS R25, R26 ;  /* 0x0000001a00197213 */ /* 0x000fe20000000000 */
[--C-:B------:R-:W-:Y:S01]  /*0e30*/  @!P1 IMAD.IADD R7, R7, 0x1, -R4.reuse ;  /* 0x0000000107079824 */ /* 0x100fe200078e0a04 */
[C---:B------:R-:W-:Y:S01]  /*0e40*/  ISETP.GT.U32.AND P1, PT, R4.reuse, R15, PT ;  /* 0x0000000f0400720c */ /* 0x040fe20003f24070 */
[----:B------:R-:W-:Y:S01]  /*0e50*/  @!P0 IMAD.IADD R11, R11, 0x1, -R4 ;  /* 0x000000010b0b8824 */ /* 0x000fe200078e0a04 */
[----:B------:R-:W-:Y:S01]  /*0e60*/  ISETP.GT.U32.AND P0, PT, R4, R19, PT ;  /* 0x000000130400720c */ /* 0x000fe20003f04070 */
[----:B------:R-:W-:Y:S01]  /*0e70*/  IMAD.HI.U32 R10, R6, R25, RZ ;  /* 0x00000019060a7227 */ /* 0x000fe200078e00ff */
[----:B------:R-:W-:-:S03]  /*0e80*/  IABS R23, R18 ;  /* 0x0000001200177213 */ /* 0x000fc60000000000 */
[----:B------:R-:W-:Y:S02]  /*0e90*/  IMAD.MOV R10, RZ, RZ, -R10 ;  /* 0x000000ffff0a7224 */ /* 0x000fe400078e0a0a */
[----:B------:R-:W-:Y:S01]  /*0ea0*/  @!P6 IMAD.IADD R9, R9, 0x1, -R4 ;  /* 0x000000010909e824 */ /* 0x000fe200078e0a04 */
[C---:B------:R-:W-:Y:S01]  /*0eb0*/  ISETP.GT.U32.AND P6, PT, R4.reuse, R17, PT ;  /* 0x000000110400720c */ /* 0x040fe20003fc4070 */
[----:B------:R-:W-:Y:S02]  /*0ec0*/  IMAD R25, R4, R10, R25 ;  /* 0x0000000a04197224 */ /* 0x000fe400078e0219 */
[----:B------:R-:W-:-:S04]  /*0ed0*/  IMAD.HI.U32 R8, R6, R23, RZ ;  /* 0x0000001706087227 */ /* 0x000fc800078e00ff */
[--C-:B------:R-:W-:Y:S01]  /*0ee0*/  @!P1 IMAD.IADD R15, R15, 0x1, -R4.reuse ;  /* 0x000000010f0f9824 */ /* 0x100fe200078e0a04 */
[C---:B------:R-:W-:Y:S01]  /*0ef0*/  ISETP.GT.U32.AND P1, PT, R4.reuse, R21, PT ;  /* 0x000000150400720c */ /* 0x040fe20003f24070 */
[----:B------:R-:W-:Y:S01]  /*0f00*/  @!P0 IMAD.IADD R19, R19, 0x1, -R4 ;  /* 0x0000000113138824 */ /* 0x000fe200078e0a04 */
[----:B------:R-:W-:Y:S01]  /*0f10*/  ISETP.GT.U32.AND P0, PT, R4, R25, PT ;  /* 0x000000190400720c */ /* 0x000fe20003f04070 */
[----:B------:R-:W-:-:S04]  /*0f20*/  IMAD.HI.U32 R12, R6, R27, RZ ;  /* 0x0000001b060c7227 */ /* 0x000fc800078e00ff */
[----:B------:R-:W-:Y:S02]  /*0f30*/  IMAD.MOV R8, RZ, RZ, -R8 ;  /* 0x000000ffff087224 */ /* 0x000fe400078e0a08 */
[----:B------:R-:W-:Y:S02]  /*0f40*/  IMAD.MOV R12, RZ, RZ, -R12 ;  /* 0x000000ffff0c7224 */ /* 0x000fe400078e0a0c */
[C---:B------:R-:W-:Y:S02]  /*0f50*/  IMAD R23, R4.reuse, R8, R23 ;  /* 0x0000000804177224 */ /* 0x040fe400078e0217 */
[C---:B------:R-:W-:Y:S02]  /*0f60*/  IMAD R27, R4.reuse, R12, R27 ;  /* 0x0000000c041b7224 */ /* 0x040fe400078e021b */
[--C-:B------:R-:W-:Y:S01]  /*0f70*/  @!P6 IMAD.IADD R17, R17, 0x1, -R4.reuse ;  /* 0x000000011111e824 */ /* 0x100fe200078e0a04 */
[C---:B------:R-:W-:Y:S01]  /*0f80*/  ISETP.GT.U32.AND P6, PT, R4.reuse, R23, PT ;  /* 0x000000170400720c */ /* 0x040fe20003fc4070 */
[--C-:B------:R-:W-:Y:S01]  /*0f90*/  @!P1 IMAD.IADD R21, R21, 0x1, -R4.reuse ;  /* 0x0000000115159824 */ /* 0x100fe200078e0a04 */
[C---:B------:R-:W-:Y:S01]  /*0fa0*/  ISETP.GT.U32.AND P1, PT, R4.reuse, R27, PT ;  /* 0x0000001b0400720c */ /* 0x040fe20003f24070 */
[----:B------:R-:W-:Y:S01]  /*0fb0*/  @!P0 IMAD.IADD R25, R25, 0x1, -R4 ;  /* 0x0000000119198824 */ /* 0x000fe200078e0a04 */
[----:B------:R-:W-:Y:S01]  /*0fc0*/  ISETP.GT.U32.AND P0, PT, R4, R15, PT ;  /* 0x0000000f0400720c */ /* 0x000fe20003f04070 */
[----:B------:R-:W-:-:S04]  /*0fd0*/  IMAD.HI.U32 R14, R6, R29, RZ ;  /* 0x0000001d060e7227 */ /* 0x000fc800078e00ff */
[----:B------:R-:W-:Y:S02]  /*0fe0*/  IMAD.MOV R14, RZ, RZ, -R14 ;  /* 0x000000ffff0e7224 */ /* 0x000fe400078e0a0e */
[----:B------:R-:W-:Y:S01]  /*0ff0*/  @!P3 IMAD.MOV R7, RZ, RZ, -R7 ;  /* 0x000000ffff07b224 */ /* 0x000fe200078e0a07 */
[C---:B------:R-:W-:Y:S01]  /*1000*/  ISETP.GT.U32.AND P3, PT, R4.reuse, R21, PT ;  /* 0x000000150400720c */ /* 0x040fe20003f64070 */
[--C-:B------:R-:W-:Y:S01]  /*1010*/  @!P6 IMAD.IADD R23, R23, 0x1, -R4.reuse ;  /* 0x000000011717e824 */ /* 0x100fe200078e0a04 */
[C---:B------:R-:W-:Y:S01]  /*1020*/  ISETP.GT.U32.AND P6, PT, R4.reuse, R11, PT ;  /* 0x0000000b0400720c */ /* 0x040fe20003fc4070 */
[C---:B------:R-:W-:Y:S02]  /*1030*/  IMAD R29, R4.reuse, R14, R29 ;  /* 0x0000000e041d7224 */ /* 0x040fe400078e021d */
[--C-:B------:R-:W-:Y:S01]  /*1040*/  @!P1 IMAD.IADD R27, R27, 0x1, -R4.reuse ;  /* 0x000000011b1b9824 */ /* 0x100fe200078e0a04 */
[C---:B------:R-:W-:Y:S01]  /*1050*/  ISETP.GT.U32.AND P1, PT, R4.reuse, R17, PT ;  /* 0x000000110400720c */ /* 0x040fe20003f24070 */
[----:B------:R-:W-:Y:S01]  /*1060*/  @!P0 IMAD.IADD R15, R15, 0x1, -R4 ;  /* 0x000000010f0f8824 */ /* 0x000fe200078e0a04 */
[----:B------:R-:W-:Y:S01]  /*1070*/  ISETP.GT.U32.AND P0, PT, R4, R19, PT ;  /* 0x000000130400720c */ /* 0x000fe20003f04070 */
[----:B------:R-:W-:-:S04]  /*1080*/  IMAD.HI.U32 R8, R6, R31, RZ ;  /* 0x0000001f06087227 */ /* 0x000fc800078e00ff */
[----:B------:R-:W-:-:S04]  /*1090*/  IMAD.HI.U32 R10, R6, R33, RZ ;  /* 0x00000021060a7227 */ /* 0x000fc800078e00ff */
[----:B------:R-:W-:-:S04]  /*10a0*/  IMAD.HI.U32 R12, R6, R35, RZ ;  /* 0x00000023060c7227 */ /* 0x000fc800078e00ff */
[----:B------:R-:W-:-:S04]  /*10b0*/  IMAD.HI.U32 R14, R6, R37, RZ ;  /* 0x00000025060e7227 */ /* 0x000fc800078e00ff */
[----:B------:R-:W-:-:S04]  /*10c0*/  IMAD.HI.U32 R6, R6, R39, RZ ;  /* 0x0000002706067227 */ /* 0x000fc800078e00ff */
[----:B------:R-:W-:Y:S02]  /*10d0*/  IMAD.MOV R8, RZ, RZ, -R8 ;  /* 0x000000ffff087224 */ /* 0x000fe400078e0a08 */
[----:B------:R-:W-:Y:S02]  /*10e0*/  IMAD.MOV R10, RZ, RZ, -R10 ;  /* 0x000000ffff0a7224 */ /* 0x000fe400078e0a0a */
[----:B------:R-:W-:Y:S02]  /*10f0*/  IMAD.MOV R6, RZ, RZ, -R6 ;  /* 0x000000ffff067224 */ /* 0x000fe400078e0a06 */
[----:B------:R-:W-:Y:S01]  /*1100*/  @!P4 IMAD.MOV R9, RZ, RZ, -R9 ;  /* 0x000000ffff09c224 */ /* 0x000fe200078e0a09 */
[C---:B------:R-:W-:Y:S01]  /*1110*/  ISETP.GT.U32.AND P4, PT, R4.reuse, R23, PT ;  /* 0x000000170400720c */ /* 0x040fe20003f84070 */
[C---:B------:R-:W-:Y:S01]  /*1120*/  IMAD R31, R4.reuse, R8, R31 ;  /* 0x00000008041f7224 */ /* 0x040fe200078e021f */
[C---:B------:R-:W-:Y:S01]  /*1130*/  LOP3.LUT R8, R87.reuse, 0x14, RZ, 0xfc, !PT ;  /* 0x0000001457087812 */ /* 0x040fe200078efcff */
[C---:B------:R-:W-:Y:S01]  /*1140*/  IMAD R33, R4.reuse, R10, R33 ;  /* 0x0000000a04217224 */ /* 0x040fe200078e0221 */
[----:B------:R-:W-:Y:S01]  /*1150*/  LOP3.LUT R10, R87, 0x18, RZ, 0xfc, !PT ;  /* 0x00000018570a7812 */ /* 0x000fe200078efcff */
[----:B------:R-:W-:Y:S01]  /*1160*/  @!P6 IMAD.IADD R11, R11, 0x1, -R4 ;  /* 0x000000010b0be824 */ /* 0x000fe200078e0a04 */
[C---:B------:R-:W-:Y:S01]  /*1170*/  ISETP.GT.U32.AND P6, PT, R4.reuse, R25, PT ;  /* 0x000000190400720c */ /* 0x040fe20003fc4070 */
[----:B------:R-:W-:-:S02]  /*1180*/  IMAD R39, R4, R6, R39 ;  /* 0x0000000604277224 */ /* 0x000fc400078e0227 */
[----:B------:R-:W-:Y:S02]  /*1190*/  IMAD.MOV R12, RZ, RZ, -R12 ;  /* 0x000000ffff0c7224 */ /* 0x000fe400078e0a0c */
[----:B------:R-:W-:Y:S01]  /*11a0*/  @!P5 IMAD.MOV R11, RZ, RZ, -R11 ;  /* 0x000000ffff0bd224 */ /* 0x000fe200078e0a0b */
[C---:B------:R-:W-:Y:S01]  /*11b0*/  ISETP.GT.U32.AND P5, PT, R4.reuse, R27, PT ;  /* 0x0000001b0400720c */ /* 0x040fe20003fa4070 */
[----:B------:R-:W-:Y:S01]  /*11c0*/  @!P2 IMAD.MOV R15, RZ, RZ, -R15 ;  /* 0x000000ffff0fa224 */ /* 0x000fe200078e0a0f */
[C---:B------:R-:W-:Y:S01]  /*11d0*/  ISETP.GT.U32.AND P2, PT, R4.reuse, R29, PT ;  /* 0x0000001d0400720c */ /* 0x040fe20003f44070 */
[--C-:B------:R-:W-:Y:S01]  /*11e0*/  @!P1 IMAD.IADD R17, R17, 0x1, -R4.reuse ;  /* 0x0000000111119824 */ /* 0x100fe200078e0a04 */
[C---:B------:R-:W-:Y:S01]  /*11f0*/  ISETP.GT.U32.AND P1, PT, R4.reuse, R31, PT ;  /* 0x0000001f0400720c */ /* 0x040fe20003f24070 */
[--C-:B------:R-:W-:Y:S01]  /*1200*/  @!P0 IMAD.IADD R19, R19, 0x1, -R4.reuse ;  /* 0x0000000113138824 */ /* 0x100fe200078e0a04 */
[C---:B------:R-:W-:Y:S01]  /*1210*/  ISETP.GT.U32.AND P0, PT, R4.reuse, R33, PT ;  /* 0x000000210400720c */ /* 0x040fe20003f04070 */
[----:B------:R-:W-:Y:S01]  /*1220*/  @!P3 IMAD.IADD R21, R21, 0x1, -R4 ;  /* 0x000000011515b824 */ /* 0x000fe200078e0a04 */
[C---:B------:R-:W-:Y:S01]  /*1230*/  ISETP.GT.U32.AND P3, PT, R4.reuse, R39, PT ;  /* 0x000000270400720c */ /* 0x040fe20003f64070 */
[----:B------:R-:W-:-:S02]  /*1240*/  IMAD R35, R4, R12, R35 ;  /* 0x0000000c04237224 */ /* 0x000fc400078e0223 */
[----:B------:R-:W-:Y:S02]  /*1250*/  IMAD.MOV R14, RZ, RZ, -R14 ;  /* 0x000000ffff0e7224 */ /* 0x000fe400078e0a0e */
[--C-:B------:R-:W-:Y:S01]  /*1260*/  @!P4 IMAD.IADD R23, R23, 0x1, -R4.reuse ;  /* 0x000000011717c824 */ /* 0x100fe200078e0a04 */
[C---:B------:R-:W-:Y:S01]  /*1270*/  ISETP.GT.U32.AND P4, PT, R4.reuse, R35, PT ;  /* 0x000000230400720c */ /* 0x040fe20003f84070 */
[C---:B------:R-:W-:Y:S02]  /*1280*/  IMAD R37, R4.reuse, R14, R37 ;  /* 0x0000000e04257224 */ /* 0x040fe400078e0225 */
[--C-:B------:R-:W-:Y:S02]  /*1290*/  @!P5 IMAD.IADD R27, R27, 0x1, -R4.reuse ;  /* 0x000000011b1bd824 */ /* 0x100fe400078e0a04 */
[--C-:B------:R-:W-:Y:S01]  /*12a0*/  @!P2 IMAD.IADD R29, R29, 0x1, -R4.reuse ;  /* 0x000000011d1da824 */ /* 0x100fe200078e0a04 */
[----:B------:R-:W-:Y:S01]  /*12b0*/  ISETP.GT.U32.AND P5, PT, R4, R37, PT ;  /* 0x000000250400720c */ /* 0x000fe20003fa4070 */
[--C-:B------:R-:W-:Y:S01]  /*12c0*/  @!P1 IMAD.IADD R31, R31, 0x1, -R4.reuse ;  /* 0x000000011f1f9824 */ /* 0x100fe200078e0a04 */
[----:B------:R-:W-:Y:S01]  /*12d0*/  ISETP.GE.AND P2, PT, R22, RZ, PT ;  /* 0x000000ff1600720c */ /* 0x000fe20003f46270 */
        /* <DEDUP_REMOVED lines=8> */
[----:B----4-:R-:W-:Y:S01]  /*1360*/  IMAD R16, R16, UR7, RZ ;  /* 0x0000000710107c24 */ /* 0x010fe2000f8e02ff */
[----:B------:R-:W-:Y:S01]  /*1370*/  ISETP.GE.AND P6, PT, R20, RZ, PT ;  /* 0x000000ff1400720c */ /* 0x000fe20003fc6270 */
[--C-:B------:R-:W-:Y:S01]  /*1380*/  @!P5 IMAD.IADD R37, R37, 0x1, -R4.reuse ;  /* 0x000000012525d824 */ /* 0x100fe200078e0a04 */
[C---:B------:R-:W-:Y:S01]  /*1390*/  ISETP.GT.U32.AND P5, PT, R4.reuse, R29, PT ;  /* 0x0000001d0400720c */ /* 0x040fe20003fa4070 */
[----:B------:R-:W-:Y:S01]  /*13a0*/  @!P2 IMAD.MOV R19, RZ, RZ, -R19 ;  /* 0x000000ffff13a224 */ /* 0x000fe200078e0a13 */
        /* <DEDUP_REMOVED lines=8> */
[----:B------:R-:W-:Y:S01]  /*1430*/  ISETP.GT.U32.AND P4, PT, R4, R37, PT ;  /* 0x000000250400720c */ /* 0x000fe20003f84070 */
[----:B------:R-:W-:Y:S01]  /*1440*/  @!P6 IMAD.MOV R17, RZ, RZ, -R17 ;  /* 0x000000ffff11e224 */ /* 0x000fe200078e0a11 */
        /* <DEDUP_REMOVED lines=11> */
[----:B------:R-:W-:Y:S01]  /*1500*/  @!P4 IMAD.IADD R37, R37, 0x1, -R4 ;  /* 0x000000012525c824 */ /* 0x000fe200078e0a04 */
[----:B------:R-:W-:Y:S01]  /*1510*/  ISETP.NE.AND P4, PT, R13, RZ, PT ;  /* 0x000000ff0d00720c */ /* 0x000fe20003f85270 */
[----:B------:R-:W-:Y:S01]  /*1520*/  @!P6 IMAD.MOV R39, RZ, RZ, -R39 ;  /* 0x000000ffff27e224 */ /* 0x000fe200078e0a27 */
[----:B------:R-:W-:Y:S01]  /*1530*/  LOP3.LUT R4, RZ, R13, RZ, 0x33, !PT ;  /* 0x0000000dff047212 */ /* 0x000fe200078e33ff */
[----:B------:R-:W-:Y:S01]  /*1540*/  @!P5 IMAD.MOV R29, RZ, RZ, -R29 ;  /* 0x000000ffff1dd224 */ /* 0x000fe200078e0a1d */
[----:B------:R-:W1:Y:S01]  /*1550*/  LDC R5, c[0x0][0x3a8] ;  /* 0x0000ea00ff057b82 */ /* 0x000e620000000800 */
[----:B------:R-:W-:Y:S01]  /*1560*/  @!P2 IMAD.MOV R31, RZ, RZ, -R31 ;  /* 0x000000ffff1fa224 */ /* 0x000fe200078e0a1f */
[C---:B------:R-:W-:Y:S01]  /*1570*/  SEL R9, R4.reuse, R9, !P4 ;  /* 0x0000000904097207 */ /* 0x040fe20006000000 */
[----:B------:R-:W-:Y:S01]  /*1580*/  @!P1 IMAD.MOV R33, RZ, RZ, -R33 ;  /* 0x000000ffff219224 */ /* 0x000fe200078e0a21 */
[C---:B------:R-:W-:Y:S01]  /*1590*/  SEL R7, R4.reuse, R7, !P4 ;  /* 0x0000000704077207 */ /* 0x040fe20006000000 */
[----:B------:R-:W-:Y:S01]  /*15a0*/  @!P0 IMAD.MOV R35, RZ, RZ, -R35 ;  /* 0x000000ffff238224 */ /* 0x000fe200078e0a23 */
[C---:B------:R-:W-:Y:S01]  /*15b0*/  SEL R11, R4.reuse, R11, !P4 ;  /* 0x0000000b040b7207 */ /* 0x040fe20006000000 */
[----:B------:R-:W-:Y:S01]  /*15c0*/  @!P3 IMAD.MOV R37, RZ, RZ, -R37 ;  /* 0x000000ffff25b224 */ /* 0x000fe200078e0a25 */
[C---:B------:R-:W-:Y:S01]  /*15d0*/  SEL R15, R4.reuse, R15, !P4 ;  /* 0x0000000f040f7207 */ /* 0x040fe20006000000 */
[----:B0-----:R-:W-:Y:S01]  /*15e0*/  IMAD R9, R9, UR6, RZ ;  /* 0x0000000609097c24 */ /* 0x001fe2000f8e02ff */
[C---:B------:R-:W-:Y:S01]  /*15f0*/  SEL R17, R4.reuse, R17, !P4 ;  /* 0x0000001104117207 */ /* 0x040fe20006000000 */
[----:B------:R-:W-:Y:S01]  /*1600*/  IMAD R7, R7, UR6, RZ ;  /* 0x0000000607077c24 */ /* 0x000fe2000f8e02ff */
[C---:B------:R-:W-:Y:S01]  /*1610*/  SEL R19, R4.reuse, R19, !P4 ;  /* 0x0000001304137207 */ /* 0x040fe20006000000 */
[----:B------:R-:W-:Y:S01]  /*1620*/  IMAD.SHL.U32 R6, R3, 0x80, RZ ;  /* 0x0000008003067824 */ /* 0x000fe200078e00ff */
[C---:B------:R-:W-:Y:S01]  /*1630*/  SEL R21, R4.reuse, R21, !P4 ;  /* 0x0000001504157207 */ /* 0x040fe20006000000 */
[----:B------:R-:W-:Y:S01]  /*1640*/  IMAD R11, R11, UR6, RZ ;  /* 0x000000060b0b7c24 */ /* 0x000fe2000f8e02ff */
        /* <DEDUP_REMOVED lines=16> */
[----:B------:R-:W-:Y:S01]  /*1750*/  SEL R4, R4, R39, !P4 ;  /* 0x0000002704047207 */ /* 0x000fe20006000000 */
[----:B------:R-:W-:Y:S01]  /*1760*/  IMAD R35, R35, UR6, RZ ;  /* 0x0000000623237c24 */ /* 0x000fe2000f8e02ff */
[----:B--2---:R-:W-:Y:S01]  /*1770*/  LEA R118, P4, R9, UR14, 0x1 ;  /* 0x0000000e09767c11 */ /* 0x004fe2000f8808ff */
[----:B------:R-:W-:Y:S01]  /*1780*/  IMAD R37, R37, UR6, RZ ;  /* 0x0000000625257c24 */ /* 0x000fe2000f8e02ff */
[----:B------:R-:W-:Y:S01]  /*1790*/  LEA R120, P3, R7, UR14, 0x1 ;  /* 0x0000000e07787c11 */ /* 0x000fe2000f8608ff */
[----:B------:R-:W-:Y:S01]  /*17a0*/  IMAD R4, R4, UR6, RZ ;  /* 0x0000000604047c24 */ /* 0x000fe2000f8e02ff */
[----:B------:R-:W-:Y:S01]  /*17b0*/  LEA.HI.X.SX32 R119, R9, UR15, 0x1, P4 ;  /* 0x0000000f09777c11 */ /* 0x000fe2000a0f0eff */
[----:B------:R-:W-:Y:S01]  /*17c0*/  IMAD R31, R31, UR6, RZ ;  /* 0x000000061f1f7c24 */ /* 0x000fe2000f8e02ff */
[----:B------:R-:W0:Y:S01]  /*17d0*/  LDC R9, c[0x0][0x3ac] ;  /* 0x0000eb00ff097b82 */ /* 0x000e220000000800 */
[C---:B------:R-:W-:Y:S01]  /*17e0*/  LEA R122, P2, R16.reuse, UR12, 0x1 ;  /* 0x0000000c107a7c11 */ /* 0x040fe2000f8408ff */
[----:B------:R-:W-:Y:S01]  /*17f0*/  IMAD R33, R33, UR6, RZ ;  /* 0x0000000621217c24 */ /* 0x000fe2000f8e02ff */
[----:B------:R-:W-:Y:S01]  /*1800*/  LEA R104, P4, R25, UR14, 0x1 ;  /* 0x0000000e19687c11 */ /* 0x000fe2000f8808ff */
[----:B------:R-:W-:Y:S01]  /*1810*/  USHF.R.S32.HI UR6, URZ, 0x1f, UR4 ;  /* 0x0000001fff067899 */ /* 0x000fe20008011404 */
[----:B------:R-:W-:Y:S01]  /*1820*/  LEA.HI.X.SX32 R121, R7, UR15, 0x1, P3 ;  /* 0x0000000f07797c11 */ /* 0x000fe200098f0eff */
[-C--:B-1----:R-:W-:Y:S01]  /*1830*/  IMAD R83, R83, R5.reuse, RZ ;  /* 0x0000000553537224 */ /* 0x082fe200078e02ff */
[----:B------:R-:W-:Y:S01]  /*1840*/  LEA.HI.X.SX32 R123, R16, UR13, 0x1, P2 ;  /* 0x0000000d107b7c11 */ /* 0x000fe200090f0eff */
[----:B------:R-:W-:Y:S01]  /*1850*/  ULEA.HI UR6, UR6, UR4, URZ, 0x6 ;  /* 0x0000000406067291 */ /* 0x000fe2000f8f30ff */
[----:B------:R-:W-:Y:S01]  /*1860*/  LEA R106, P3, R23, UR14, 0x1 ;  /* 0x0000000e176a7c11 */ /* 0x000fe2000f8608ff */
[-C--:B------:R-:W-:Y:S01]  /*1870*/  IMAD R82, R82, R5.reuse, RZ ;  /* 0x0000000552527224 */ /* 0x080fe200078e02ff */
[----:B------:R-:W-:Y:S01]  /*1880*/  LEA.HI.X.SX32 R105, R25, UR15, 0x1, P4 ;  /* 0x0000000f19697c11 */ /* 0x000fe2000a0f0eff */
[-C--:B------:R-:W-:Y:S01]  /*1890*/  IMAD R81, R81, R5.reuse, RZ ;  /* 0x0000000551517224 */ /* 0x080fe200078e02ff */
[----:B------:R-:W-:Y:S01]  /*18a0*/  LOP3.LUT R6, R6, 0x800, RZ, 0xc0, !PT ;  /* 0x0000080006067812 */ /* 0x000fe200078ec0ff */
[-C--:B------:R-:W-:Y:S01]  /*18b0*/  IMAD R80, R80, R5.reuse, RZ ;  /* 0x0000000550507224 */ /* 0x080fe200078e02ff */
[----:B------:R-:W-:Y:S01]  /*18c0*/  LEA R116, P5, R11, UR14, 0x1 ;  /* 0x0000000e0b747c11 */ /* 0x000fe2000f8a08ff */
[-C--:B------:R-:W-:Y:S01]  /*18d0*/  IMAD R79, R79, R5.reuse, RZ ;  /* 0x000000054f4f7224 */ /* 0x080fe200078e02ff */
[----:B------:R-:W-:Y:S01]  /*18e0*/  LEA R108, P2, R21, UR14, 0x1 ;  /* 0x0000000e156c7c11 */ /* 0x000fe2000f8408ff */
[-C--:B------:R-:W-:Y:S01]  /*18f0*/  IMAD R78, R78, R5.reuse, RZ ;  /* 0x000000054e4e7224 */ /* 0x080fe200078e02ff */
[----:B------:R-:W-:Y:S01]  /*1900*/  LEA R64, P4, R4, UR14, 0x1 ;  /* 0x0000000e04407c11 */ /* 0x000fe2000f8808ff */
[-C--:B------:R-:W-:Y:S01]  /*1910*/  IMAD R77, R77, R5.reuse, RZ ;  /* 0x000000054d4d7224 */ /* 0x080fe200078e02ff */
[----:B------:R-:W-:Y:S01]  /*1920*/  LEA R114, P6, R15, UR14, 0x1 ;  /* 0x0000000e0f727c11 */ /* 0x000fe2000f8c08ff */
[----:B------:R-:W-:Y:S01]  /*1930*/  IMAD R76, R76, R5, RZ ;  /* 0x000000054c4c7224 */ /* 0x000fe200078e02ff */
[----:B------:R-:W-:Y:S01]  /*1940*/  LEA R112, P0, R17, UR14, 0x1 ;  /* 0x0000000e11707c11 */ /* 0x000fe2000f8008ff */
[----:B0-----:R-:W-:Y:S01]  /*1950*/  IMAD R88, R88, R9, RZ ;  /* 0x0000000958587224 */ /* 0x001fe200078e02ff */
[----:B------:R-:W-:Y:S01]  /*1960*/  LEA R110, P1, R19, UR14, 0x1 ;  /* 0x0000000e136e7c11 */ /* 0x000fe2000f8208ff */
[-C--:B------:R-:W-:Y:S01]  /*1970*/  IMAD R10, R10, R5.reuse, RZ ;  /* 0x000000050a0a7224 */ /* 0x080fe200078e02ff */
[----:B------:R-:W-:Y:S01]  /*1980*/  LEA.HI.X.SX32 R107, R23, UR15, 0x1, P3 ;  /* 0x0000000f176b7c11 */ /* 0x000fe200098f0eff */
[----:B------:R-:W-:Y:S01]  /*1990*/  IMAD R8, R8, R5, RZ ;  /* 0x0000000508087224 */ /* 0x000fe200078e02ff */
[----:B------:R-:W-:-:S02]  /*19a0*/  IADD3 R86, PT, PT, R41, UR5, R6 ;  /* 0x0000000529567c10 */ /* 0x000fc4000fffe006 */
[----:B------:R-:W-:Y:S02]  /*19b0*/  CS2R R38, SRZ ;  /* 0x0000000000267805 */ /* 0x000fe4000001ff00 */
[----:B------:R-:W-:Y:S02]  /*19c0*/  LEA.HI.X.SX32 R117, R11, UR15, 0x1, P5 ;  /* 0x0000000f0b757c11 */ /* 0x000fe4000a8f0eff */
[----:B------:R-:W-:Y:S02]  /*19d0*/  CS2R R40, SRZ ;  /* 0x0000000000287805 */ /* 0x000fe4000001ff00 */
[----:B------:R-:W-:Y:S01]  /*19e0*/  LEA.HI.X.SX32 R109, R21, UR15, 0x1, P2 ;  /* 0x0000000f156d7c11 */ /* 0x000fe200090f0eff */
[----:B------:R-:W-:Y:S01]  /*19f0*/  IMAD.SHL.U32 R9, R9, 0x40, RZ ;  /* 0x0000004009097824 */ /* 0x000fe200078e00ff */
[----:B------:R-:W-:Y:S01]  /*1a00*/  LEA.HI.X.SX32 R23, R4, UR15, 0x1, P4 ;  /* 0x0000000f04177c11 */ /* 0x000fe2000a0f0eff */
[----:B------:R-:W-:Y:S01]  /*1a10*/  USHF.R.S32.HI UR6, URZ, 0x6, UR6 ;  /* 0x00000006ff067899 */ /* 0x000fe20008011406 */
[----:B------:R-:W-:-:S02]  /*1a20*/  LEA R94, P2, R35, UR14, 0x1 ;  /* 0x0000000e235e7c11 */ /* 0x000fc4000f8408ff */
[C---:B------:R-:W-:Y:S02]  /*1a30*/  LOP3.LUT R11, R87.reuse, 0x1c, RZ, 0xfc, !PT ;  /* 0x0000001c570b7812 */ /* 0x040fe400078efcff */
[C---:B------:R-:W-:Y:S02]  /*1a40*/  LOP3.LUT R7, R87.reuse, 0x10, RZ, 0xfc, !PT ;  /* 0x0000001057077812 */ /* 0x040fe400078efcff */
[----:B------:R-:W-:Y:S01]  /*1a50*/  LOP3.LUT R6, R87, 0xc, RZ, 0xfc, !PT ;  /* 0x0000000c57067812 */ /* 0x000fe200078efcff */
[-C--:B------:R-:W-:Y:S01]  /*1a60*/  IMAD R11, R11, R5.reuse, RZ ;  /* 0x000000050b0b7224 */ /* 0x080fe200078e02ff */
[----:B------:R-:W-:Y:S01]  /*1a70*/  LOP3.LUT R3, R87, 0x8, RZ, 0xfc, !PT ;  /* 0x0000000857037812 */ /* 0x000fe200078efcff */
[-C--:B------:R-:W-:Y:S01]  /*1a80*/  IMAD R7, R7, R5.reuse, RZ ;  /* 0x0000000507077224 */ /* 0x080fe200078e02ff */
[----:B------:R-:W-:Y:S01]  /*1a90*/  LOP3.LUT R4, R87, 0x4, RZ, 0xfc, !PT ;  /* 0x0000000457047812 */ /* 0x000fe200078efcff */
[-C--:B------:R-:W-:Y:S01]  /*1aa0*/  IMAD R6, R6, R5.reuse, RZ ;  /* 0x0000000506067224 */ /* 0x080fe200078e02ff */
[----:B------:R-:W-:Y:S01]  /*1ab0*/  LEA.HI.X.SX32 R115, R15, UR15, 0x1, P6 ;  /* 0x0000000f0f737c11 */ /* 0x000fe2000b0f0eff */
[-C--:B------:R-:W-:Y:S01]  /*1ac0*/  IMAD R3, R3, R5.reuse, RZ ;  /* 0x0000000503037224 */ /* 0x080fe200078e02ff */
[----:B------:R-:W-:Y:S01]  /*1ad0*/  LEA.HI.X.SX32 R113, R17, UR15, 0x1, P0 ;  /* 0x0000000f11717c11 */ /* 0x000fe200080f0eff */
[-C--:B------:R-:W-:Y:S01]  /*1ae0*/  IMAD R87, R87, R5.reuse, RZ ;  /* 0x0000000557577224 */ /* 0x080fe200078e02ff */
[----:B------:R-:W-:Y:S01]  /*1af0*/  LEA.HI.X.SX32 R111, R19, UR15, 0x1, P1 ;  /* 0x0000000f136f7c11 */ /* 0x000fe200088f0eff */
[----:B------:R-:W-:Y:S01]  /*1b00*/  IMAD R4, R4, R5, RZ ;  /* 0x0000000504047224 */ /* 0x000fe200078e02ff */
[----:B------:R-:W-:Y:S01]  /*1b10*/  LEA R72, P3, R37, UR14, 0x1 ;  /* 0x0000000e25487c11 */ /* 0x000fe2000f8608ff */
[----:B------:R-:W-:Y:S01]  /*1b20*/  IMAD.SHL.U32 R5, R5, 0x40, RZ ;  /* 0x0000004005057824 */ /* 0x000fe200078e00ff */
[----:B------:R-:W-:-:S02]  /*1b30*/  LEA R102, P5, R27, UR14, 0x1 ;  /* 0x0000000e1b667c11 */ /* 0x000fc4000f8a08ff */
[----:B------:R-:W-:Y:S02]  /*1b40*/  LEA R100, P6, R29, UR14, 0x1 ;  /* 0x0000000e1d647c11 */ /* 0x000fe4000f8c08ff */
[----:B------:R-:W-:Y:S02]  /*1b50*/  LEA R98, P0, R31, UR14, 0x1 ;  /* 0x0000000e1f627c11 */ /* 0x000fe4000f8008ff */
[----:B------:R-:W-:Y:S02]  /*1b60*/  LEA R96, P1, R33, UR14, 0x1 ;  /* 0x0000000e21607c11 */ /* 0x000fe4000f8208ff */
[----:B------:R-:W-:Y:S02]  /*1b70*/  LEA.HI.X.SX32 R95, R35, UR15, 0x1, P2 ;  /* 0x0000000f235f7c11 */ /* 0x000fe400090f0eff */
[----:B------:R-:W-:Y:S02]  /*1b80*/  LEA.HI.X.SX32 R35, R37, UR15, 0x1, P3 ;  /* 0x0000000f25237c11 */ /* 0x000fe400098f0eff */
[----:B------:R-:W-:-:S02]  /*1b90*/  CS2R R36, SRZ ;  /* 0x0000000000247805 */ /* 0x000fc4000001ff00 */
[----:B------:R-:W-:Y:S02]  /*1ba0*/  LEA.HI.X.SX32 R103, R27, UR15, 0x1, P5 ;  /* 0x0000000f1b677c11 */ /* 0x000fe4000a8f0eff */
[----:B------:R-:W-:Y:S02]  /*1bb0*/  LEA.HI.X.SX32 R101, R29, UR15, 0x1, P6 ;  /* 0x0000000f1d657c11 */ /* 0x000fe4000b0f0eff */
[----:B------:R-:W-:Y:S02]  /*1bc0*/  LEA.HI.X.SX32 R99, R31, UR15, 0x1, P0 ;  /* 0x0000000f1f637c11 */ /* 0x000fe400080f0eff */
[----:B------:R-:W-:-:S07]  /*1bd0*/  LEA.HI.X.SX32 R97, R33, UR15, 0x1, P1 ;  /* 0x0000000f21617c11 */ /* 0x000fce00088f0eff */
.L_x_1:
[----:B------:R-:W0:Y:S01]  /*1be0*/  S2R R12, SR_TID.X ;  /* 0x00000000000c7919 */ /* 0x000e220000002100 */
[----:B------:R-:W-:Y:S01]  /*1bf0*/  PRMT R75, RZ, 0x7610, R75 ;  /* 0x00007610ff4b7816 */ /* 0x000fe2000000004b */
[----:B------:R-:W-:Y:S01]  /*1c00*/  IMAD.WIDE R16, R87, 0x2, R122 ;  /* 0x0000000257107825 */ /* 0x000fe200078e027a */
[----:B------:R-:W-:-:S03]  /*1c10*/  PRMT R73, RZ, 0x7610, R73 ;  /* 0x00007610ff497816 */ /* 0x000fc60000000049 */
[----:B------:R-:W-:Y:S01]  /*1c20*/  IMAD.WIDE R14, R3, 0x2, R122 ;  /* 0x00000002030e7825 */ /* 0x000fe200078e027a */
[----:B0-----:R-:W-:-:S04]  /*1c30*/  SHF.R.U32.HI R22, RZ, 0x7, R12 ;  /* 0x00000007ff167819 */ /* 0x001fc8000001160c */
[----:B------:R-:W-:-:S04]  /*1c40*/  SGXT.U32 R22, R22, 0x2 ;  /* 0x000000021616781a */ /* 0x000fc80000000000 */
[C---:B------:R-:W-:Y:S02]  /*1c50*/  ISETP.GE.AND P0, PT, R22.reuse, UR8, PT ;  /* 0x0000000816007c0c */ /* 0x040fe4000bf06270 */
[----:B------:R-:W-:-:S04]  /*1c60*/  LOP3.LUT R13, R22, 0x8, RZ, 0xfc, !PT ;  /* 0x00000008160d7812 */ /* 0x000fc800078efcff */
[----:B------:R-:W-:-:S07]  /*1c70*/  ISETP.GE.AND P1, PT, R13, UR8, PT ;  /* 0x000000080d007c0c */ /* 0x000fce000bf26270 */
[----:B------:R0:W2:Y:S01]  /*1c80*/  @!P0 LDG.E.U16 R75, desc[UR10][R16.64] ;  /* 0x0000000a104b8981 */ /* 0x0000a2000c1e1500 */
[----:B------:R-:W-:-:S04]  /*1c90*/  LOP3.LUT R13, R22, 0x10, RZ, 0xfc, !PT ;  /* 0x00000010160d7812 */ /* 0x000fc800078efcff */
[----:B------:R-:W-:Y:S01]  /*1ca0*/  ISETP.GE.AND P0, PT, R13, UR8, PT ;  /* 0x000000080d007c0c */ /* 0x000fe2000bf06270 */
[----:B------:R1:W3:Y:S01]  /*1cb0*/  @!P1 LDG.E.U16 R73, desc[UR10][R14.64] ;  /* 0x0000000a0e499981 */ /* 0x0002e2000c1e1500 */
[C---:B------:R-:W-:Y:S01]  /*1cc0*/  LOP3.LUT R13, R22.reuse, 0x18, RZ, 0xfc, !PT ;  /* 0x00000018160d7812 */ /* 0x040fe200078efcff */
[----:B------:R-:W-:Y:S01]  /*1cd0*/  IMAD.WIDE R18, R7, 0x2, R122 ;  /* 0x0000000207127825 */ /* 0x000fe200078e027a */
[----:B------:R-:W-:Y:S02]  /*1ce0*/  PRMT R65, RZ, 0x7610, R65 ;  /* 0x00007610ff417816 */ /* 0x000fe40000000041 */
[----:B------:R-:W-:Y:S02]  /*1cf0*/  ISETP.GE.AND P1, PT, R13, UR8, PT ;  /* 0x000000080d007c0c */ /* 0x000fe4000bf26270 */
[----:B------:R-:W-:Y:S01]  /*1d00*/  LOP3.LUT R13, R22, 0x20, RZ, 0xfc, !PT ;  /* 0x00000020160d7812 */ /* 0x000fe200078efcff */
[----:B0-----:R-:W-:Y:S01]  /*1d10*/  IMAD.WIDE R16, R10, 0x2, R122 ;  /* 0x000000020a107825 */ /* 0x001fe200078e027a */
[----:B------:R-:W-:-:S03]  /*1d20*/  PRMT R34, RZ, 0x7610, R34 ;  /* 0x00007610ff227816 */ /* 0x000fc60000000022 */
[----:B------:R0:W4:Y:S01]  /*1d30*/  @!P0 LDG.E.U16 R65, desc[UR10][R18.64] ;  /* 0x0000000a12418981 */ /* 0x000122000c1e1500 */
[----:B------:R-:W-:Y:S02]  /*1d40*/  ISETP.GE.AND P0, PT, R13, UR8, PT ;  /* 0x000000080d007c0c */ /* 0x000fe4000bf06270 */
[----:B------:R-:W-:-:S03]  /*1d50*/  LOP3.LUT R13, R22, 0x4, RZ, 0xfc, !PT ;  /* 0x00000004160d7812 */ /* 0x000fc600078efcff */
[----:B------:R5:W4:Y:S01]  /*1d60*/  @!P1 LDG.E.U16 R34, desc[UR10][R16.64] ;  /* 0x0000000a10229981 */ /* 0x000b22000c1e1500 */
[----:B------:R-:W-:Y:S01]  /*1d70*/  ISETP.GE.AND P1, PT, R13, UR8, PT ;  /* 0x000000080d007c0c */ /* 0x000fe2000bf26270 */
[----:B-1----:R-:W-:Y:S01]  /*1d80*/  IMAD.WIDE R14, R76, 0x2, R122 ;  /* 0x000000024c0e7825 */ /* 0x002fe200078e027a */
[----:B------:R-:W-:Y:S02]  /*1d90*/  PRMT R31, RZ, 0x7610, R31 ;  /* 0x00007610ff1f7816 */ /* 0x000fe4000000001f */
[C---:B------:R-:W-:Y:S02]  /*1da0*/  LOP3.LUT R20, R22.reuse, 0xc, RZ, 0xfc, !PT ;  /* 0x0000000c16147812 */ /* 0x040fe400078efcff */
[C---:B0-----:R-:W-:Y:S02]  /*1db0*/  LOP3.LUT R18, R22.reuse, 0x14, RZ, 0xfc, !PT ;  /* 0x0000001416127812 */ /* 0x041fe400078efcff */
[----:B------:R-:W-:Y:S01]  /*1dc0*/  LOP3.LUT R19, R22, 0x1c, RZ, 0xfc, !PT ;  /* 0x0000001c16137812 */ /* 0x000fe200078efcff */
[----:B------:R0:W4:Y:S01]  /*1dd0*/  @!P0 LDG.E.U16 R31, desc[UR10][R14.64] ;  /* 0x0000000a0e1f8981 */ /* 0x000122000c1e1500 */
[----:B------:R-:W-:Y:S01]  /*1de0*/  ISETP.GE.AND P6, PT, R20, UR8, PT ;  /* 0x0000000814007c0c */ /* 0x000fe2000bfc6270 */
[----:B-----5:R-:W-:Y:S01]  /*1df0*/  IMAD.WIDE R16, R4, 0x2, R122 ;  /* 0x0000000204107825 */ /* 0x020fe200078e027a */
[----:B------:R-:W-:-:S02]  /*1e00*/  ISETP.GE.AND P4, PT, R18, UR8, PT ;  /* 0x0000000812007c0c */ /* 0x000fc4000bf86270 */
[----:B------:R-:W-:Y:S01]  /*1e10*/  ISETP.GE.AND P5, PT, R19, UR8, PT ;  /* 0x0000000813007c0c */ /* 0x000fe2000bfa6270 */
[----:B------:R-:W-:Y:S01]  /*1e20*/  IMAD.WIDE R18, R6, 0x2, R122 ;  /* 0x0000000206127825 */ /* 0x000fe200078e027a */
[----:B------:R-:W-:Y:S02]  /*1e30*/  PRMT R30, RZ, 0x7610, R30 ;  /* 0x00007610ff1e7816 */ /* 0x000fe4000000001e */
[C---:B------:R-:W-:Y:S02]  /*1e40*/  LOP3.LUT R20, R22.reuse, 0x2c, RZ, 0xfc, !PT ;  /* 0x0000002c16147812 */ /* 0x040fe400078efcff */
[C---:B0-----:R-:W-:Y:S02]  /*1e50*/  LOP3.LUT R14, R22.reuse, 0x24, RZ, 0xfc, !PT ;  /* 0x00000024160e7812 */ /* 0x041fe400078efcff */
[C---:B------:R-:W-:Y:S01]  /*1e60*/  LOP3.LUT R15, R22.reuse, 0x28, RZ, 0xfc, !PT ;  /* 0x00000028160f7812 */ /* 0x040fe200078efcff */
[----:B------:R0:W5:Y:S01]  /*1e70*/  @!P1 LDG.E.U16 R30, desc[UR10][R16.64] ;  /* 0x0000000a101e9981 */ /* 0x000162000c1e1500 */
[----:B------:R-:W-:-:S02]  /*1e80*/  LOP3.LUT R24, R22, 0x30, RZ, 0xfc, !PT ;  /* 0x0000003016187812 */ /* 0x000fc400078efcff */
[----:B------:R-:W-:Y:S02]  /*1e90*/  ISETP.GE.AND P0, PT, R14, UR8, PT ;  /* 0x000000080e007c0c */ /* 0x000fe4000bf06270 */
[----:B------:R-:W-:Y:S01]  /*1ea0*/  ISETP.GE.AND P3, PT, R15, UR8, PT ;  /* 0x000000080f007c0c */ /* 0x000fe2000bf66270 */
[----:B------:R-:W-:Y:S01]  /*1eb0*/  IMAD.WIDE R26, R11, 0x2, R122 ;  /* 0x000000020b1a7825 */ /* 0x000fe200078e027a */
[----:B------:R-:W-:Y:S02]  /*1ec0*/  PRMT R13, RZ, 0x7610, R13 ;  /* 0x00007610ff0d7816 */ /* 0x000fe4000000000d */
[----:B------:R-:W-:Y:S01]  /*1ed0*/  ISETP.GE.AND P2, PT, R20, UR8, PT ;  /* 0x0000000814007c0c */ /* 0x000fe2000bf46270 */
[----:B------:R-:W-:Y:S01]  /*1ee0*/  IMAD.WIDE R20, R8, 0x2, R122 ;  /* 0x0000000208147825 */ /* 0x000fe200078e027a */
[----:B------:R-:W-:Y:S02]  /*1ef0*/  PRMT R14, RZ, 0x7610, R14 ;  /* 0x00007610ff0e7816 */ /* 0x000fe4000000000e */
[----:B------:R-:W-:Y:S01]  /*1f00*/  PRMT R15, RZ, 0x7610, R15 ;  /* 0x00007610ff0f7816 */ /* 0x000fe2000000000f */
[----:B------:R1:W5:Y:S01]  /*1f10*/  @!P6 LDG.E.U16 R13, desc[UR10][R18.64] ;  /* 0x0000000a120de981 */ /* 0x000362000c1e1500 */
[----:B------:R-:W-:-:S02]  /*1f20*/  ISETP.GE.AND P1, PT, R24, UR8, PT ;  /* 0x0000000818007c0c */ /* 0x000fc4000bf26270 */
[C---:B------:R-:W-:Y:S01]  /*1f30*/  LOP3.LUT R25, R22.reuse, 0x34, RZ, 0xfc, !PT ;  /* 0x0000003416197812 */ /* 0x040fe200078efcff */
[----:B------:R0:W5:Y:S01]  /*1f40*/  @!P4 LDG.E.U16 R14, desc[UR10][R20.64] ;  /* 0x0000000a140ec981 */ /* 0x000162000c1e1500 */
[C---:B------:R-:W-:Y:S02]  /*1f50*/  LOP3.LUT R24, R22.reuse, 0x3c, RZ, 0xfc, !PT ;  /* 0x0000003c16187812 */ /* 0x040fe400078efcff */
[----:B------:R-:W-:Y:S01]  /*1f60*/  LOP3.LUT R22, R22, 0x38, RZ, 0xfc, !PT ;  /* 0x0000003816167812 */ /* 0x000fe200078efcff */
[----:B------:R1:W5:Y:S01]  /*1f70*/  @!P5 LDG.E.U16 R15, desc[UR10][R26.64] ;  /* 0x0000000a1a0fd981 */ /* 0x000362000c1e1500 */
[----:B------:R-:W-:Y:S02]  /*1f80*/  ISETP.GE.AND P4, PT, R25, UR8, PT ;  /* 0x0000000819007c0c */ /* 0x000fe4000bf86270 */
[----:B------:R-:W-:Y:S02]  /*1f90*/  ISETP.GE.AND P5, PT, R24, UR8, PT ;  /* 0x0000000818007c0c */ /* 0x000fe4000bfa6270 */
[----:B------:R-:W-:Y:S01]  /*1fa0*/  ISETP.GE.AND P6, PT, R22, UR8, PT ;  /* 0x0000000816007c0c */ /* 0x000fe2000bfc6270 */
[----:B------:R-:W-:Y:S01]  /*1fb0*/  IMAD.WIDE R24, R77, 0x2, R122 ;  /* 0x000000024d187825 */ /* 0x000fe200078e027a */
[----:B0-----:R-:W-:-:S02]  /*1fc0*/  PRMT R16, RZ, 0x7610, R16 ;  /* 0x00007610ff107816 */ /* 0x001fc40000000010 */
[----:B------:R-:W-:Y:S01]  /*1fd0*/  PRMT R17, RZ, 0x7610, R17 ;  /* 0x00007610ff117816 */ /* 0x000fe20000000011 */
[----:B------:R-:W-:Y:S01]  /*1fe0*/  IMAD.WIDE R28, R78, 0x2, R122 ;  /* 0x000000024e1c7825 */ /* 0x000fe200078e027a */
[----:B-1----:R-:W-:Y:S02]  /*1ff0*/  PRMT R18, RZ, 0x7610, R18 ;  /* 0x00007610ff127816 */ /* 0x002fe40000000012 */
[----:B------:R-:W-:Y:S01]  /*2000*/  PRMT R19, RZ, 0x7610, R19 ;  /* 0x00007610ff137816 */ /* 0x000fe20000000013 */
[----:B------:R-:W-:Y:S01]  /*2010*/  IMAD.WIDE R32, R79, 0x2, R122 ;  /* 0x000000024f207825 */ /* 0x000fe200078e027a */
[----:B------:R-:W-:Y:S01]  /*2020*/  PRMT R20, RZ, 0x7610, R20 ;  /* 0x00007610ff147816 */ /* 0x000fe20000000014 */
[----:B------:R-:W5:Y:S01]  /*2030*/  @!P0 LDG.E.U16 R16, desc[UR10][R24.64] ;  /* 0x0000000a18108981 */ /* 0x000f62000c1e1500 */
[----:B------:R-:W-:Y:S01]  /*2040*/  PRMT R21, RZ, 0x7610, R21 ;  /* 0x00007610ff157816 */ /* 0x000fe20000000015 */
[----:B------:R-:W-:Y:S01]  /*2050*/  IMAD.WIDE R92, R80, 0x2, R122 ;  /* 0x00000002505c7825 */ /* 0x000fe200078e027a */
[----:B------:R-:W-:Y:S01]  /*2060*/  PRMT R22, RZ, 0x7610, R22 ;  /* 0x00007610ff167816 */ /* 0x000fe20000000016 */
[----:B------:R-:W5:Y:S02]  /*2070*/  @!P3 LDG.E.U16 R17, desc[UR10][R28.64] ;  /* 0x0000000a1c11b981 */ /* 0x000f64000c1e1500 */
[----:B------:R-:W-:-:S02]  /*2080*/  IMAD.WIDE R26, R81, 0x2, R122 ;  /* 0x00000002511a7825 */ /* 0x000fc400078e027a */
[----:B------:R-:W5:Y:S02]  /*2090*/  @!P2 LDG.E.U16 R18, desc[UR10][R32.64] ;  /* 0x0000000a2012a981 */ /* 0x000f64000c1e1500 */
[--C-:B------:R-:W-:Y:S02]  /*20a0*/  IMAD.WIDE R66, R82, 0x2, R122.reuse ;  /* 0x0000000252427825 */ /* 0x100fe400078e027a */
[----:B------:R-:W5:Y:S02]  /*20b0*/  @!P1 LDG.E.U16 R19, desc[UR10][R92.64] ;  /* 0x0000000a5c139981 */ /* 0x000f64000c1e1500 */
[----:B------:R-:W-:Y:S02]  /*20c0*/  IMAD.WIDE R90, R83, 0x2, R122 ;  /* 0x00000002535a7825 */ /* 0x000fe400078e027a */
[----:B------:R-:W5:Y:S04]  /*20d0*/  @!P4 LDG.E.U16 R20, desc[UR10][R26.64] ;  /* 0x0000000a1a14c981 */ /* 0x000f68000c1e1500 */
[----:B------:R0:W5:Y:S04]  /*20e0*/  @!P6 LDG.E.U16 R21, desc[UR10][R66.64] ;  /* 0x0000000a4215e981 */ /* 0x000168000c1e1500 */
[----:B------:R1:W5:Y:S01]  /*20f0*/  @!P5 LDG.E.U16 R22, desc[UR10][R90.64] ;  /* 0x0000000a5a16d981 */ /* 0x000362000c1e1500 */
[----:B------:R-:W-:-:S04]  /*2100*/  LOP3.LUT R74, R12, 0x3f, RZ, 0xc0, !PT ;  /* 0x0000003f0c4a7812 */ /* 0x000fc800078ec0ff */
[----:B------:R-:W-:Y:S01]  /*2110*/  ISETP.GE.AND P0, PT, R74, UR8, PT ;  /* 0x000000084a007c0c */ /* 0x000fe2000bf06270 */
[C---:B0-----:R-:W-:Y:S01]  /*2120*/  IMAD.WIDE R66, R88.reuse, 0x2, R94 ;  /* 0x0000000258427825 */ /* 0x041fe200078e025e */
[----:B------:R-:W-:Y:S01]  /*2130*/  PRMT R25, RZ, 0x7610, R25 ;  /* 0x00007610ff197816 */ /* 0x000fe20000000019 */
[----:B------:R-:W-:Y:S02]  /*2140*/  BAR.SYNC.DEFER_BLOCKING 0x0 ;  /* 0x0000000000007b1d */ /* 0x000fe40000010000 */
[----:B-1----:R-:W-:Y:S02]  /*2150*/  IMAD.MOV.U32 R90, RZ, RZ, R64 ;  /* 0x000000ffff5a7224 */ /* 0x002fe400078e0040 */
[--C-:B------:R-:W-:Y:S01]  /*2160*/  IMAD.MOV.U32 R91, RZ, RZ, R23.reuse ;  /* 0x000000ffff5b7224 */ /* 0x100fe200078e0017 */
[----:B------:R-:W-:Y:S02]  /*2170*/  PRMT R23, RZ, 0x7610, R23 ;  /* 0x00007610ff177816 */ /* 0x000fe40000000017 */
[----:B------:R-:W-:Y:S01]  /*2180*/  PRMT R27, RZ, 0x7610, R27 ;  /* 0x00007610ff1b7816 */ /* 0x000fe2000000001b */
[----:B------:R-:W-:Y:S01]  /*2190*/  IMAD.WIDE R28, R88, 0x2, R90 ;  /* 0x00000002581c7825 */ /* 0x000fe200078e025a */
[----:B------:R-:W-:-:S03]  /*21a0*/  PRMT R24, RZ, 0x7610, R24 ;  /* 0x00007610ff187816 */ /* 0x000fc60000000018 */
[----:B------:R-:W-:Y:S02]  /*21b0*/  IMAD.MOV.U32 R92, RZ, RZ, R72 ;  /* 0x000000ffff5c7224 */ /* 0x000fe400078e0048 */
[----:B------:R-:W-:Y:S01]  /*21c0*/  IMAD.MOV.U32 R93, RZ, RZ, R35 ;  /* 0x000000ffff5d7224 */ /* 0x000fe200078e0023 */
[----:B------:R-:W-:Y:S01]  /*21d0*/  PRMT R26, RZ, 0x7610, R26 ;  /* 0x00007610ff1a7816 */ /* 0x000fe2000000001a */
[C---:B------:R-:W-:Y:S01]  /*21e0*/  IMAD.WIDE R124, R88.reuse, 0x2, R96 ;  /* 0x00000002587c7825 */ /* 0x040fe200078e0260 */
[----:B------:R0:W5:Y:S03]  /*21f0*/  @!P0 LDG.E.U16 R25, desc[UR10][R66.64] ;  /* 0x0000000a42198981 */ /* 0x000166000c1e1500 */
[C---:B------:R-:W-:Y:S01]  /*2200*/  IMAD.WIDE R32, R88.reuse, 0x2, R92 ;  /* 0x0000000258207825 */ /* 0x040fe200078e025c */
[----:B------:R1:W5:Y:S01]  /*2210*/  @!P0 LDG.E.U16 R23, desc[UR10][R28.64] ;  /* 0x0000000a1c178981 */ /* 0x000362000c1e1500 */
[----:B------:R-:W1:Y:S03]  /*2220*/  S2UR UR7, SR_CgaCtaId ;  /* 0x00000000000779c3 */ /* 0x000e660000008800 */
[----:B------:R1:W5:Y:S01]  /*2230*/  @!P0 LDG.E.U16 R24, desc[UR10][R32.64] ;  /* 0x0000000a20188981 */ /* 0x000362000c1e1500 */
[----:B0-----:R-:W-:-:S03]  /*2240*/  IMAD.WIDE R66, R88, 0x2, R98 ;  /* 0x0000000258427825 */ /* 0x001fc600078e0262 */
[----:B------:R-:W5:Y:S01]  /*2250*/  @!P0 LDG.E.U16 R26, desc[UR10][R124.64] ;  /* 0x0000000a7c1a8981 */ /* 0x000f62000c1e1500 */
[----:B-1----:R-:W-:-:S03]  /*2260*/  PRMT R28, RZ, 0x7610, R28 ;  /* 0x00007610ff1c7816 */ /* 0x002fc6000000001c */
[----:B------:R0:W5:Y:S01]  /*2270*/  @!P0 LDG.E.U16 R27, desc[UR10][R66.64] ;  /* 0x0000000a421b8981 */ /* 0x000162000c1e1500 */
[----:B------:R-:W-:Y:S02]  /*2280*/  PRMT R29, RZ, 0x7610, R29 ;  /* 0x00007610ff1d7816 */ /* 0x000fe4000000001d */
[----:B------:R-:W-:Y:S01]  /*2290*/  PRMT R32, RZ, 0x7610, R32 ;  /* 0x00007610ff207816 */ /* 0x000fe20000000020 */
[----:B0-----:R-:W-:-:S05]  /*22a0*/  IMAD.WIDE R66, R88, 0x2, R100 ;  /* 0x0000000258427825 */ /* 0x001fca00078e0264 */
[----:B------:R0:W5:Y:S01]  /*22b0*/  @!P0 LDG.E.U16 R28, desc[UR10][R66.64] ;  /* 0x0000000a421c8981 */ /* 0x000162000c1e1500 */
[C---:B------:R-:W-:Y:S01]  /*22c0*/  IMAD.WIDE R124, R88.reuse, 0x2, R102 ;  /* 0x00000002587c7825 */ /* 0x040fe200078e0266 */
[----:B------:R-:W-:Y:S02]  /*22d0*/  PRMT R33, RZ, 0x7610, R33 ;  /* 0x00007610ff217816 */ /* 0x000fe40000000021 */
[----:B------:R-:W-:Y:S02]  /*22e0*/  PRMT R64, RZ, 0x7610, R64 ;  /* 0x00007610ff407816 */ /* 0x000fe40000000040 */
[----:B------:R1:W5:Y:S01]  /*22f0*/  @!P0 LDG.E.U16 R29, desc[UR10][R124.64] ;  /* 0x0000000a7c1d8981 */ /* 0x000362000c1e1500 */
[----:B0-----:R-:W-:Y:S01]  /*2300*/  IMAD.WIDE R66, R88, 0x2, R104 ;  /* 0x0000000258427825 */ /* 0x001fe200078e0268 */
[----:B------:R-:W-:-:S04]  /*2310*/  LOP3.LUT R35, R12, 0x180, RZ, 0xc0, !PT ;  /* 0x000001800c237812 */ /* 0x000fc800078ec0ff */
[----:B------:R0:W5:Y:S01]  /*2320*/  @!P0 LDG.E.U16 R32, desc[UR10][R66.64] ;  /* 0x0000000a42208981 */ /* 0x000162000c1e1500 */
[----:B-1----:R-:W-:Y:S01]  /*2330*/  IMAD.WIDE R124, R88, 0x2, R108 ;  /* 0x00000002587c7825 */ /* 0x002fe200078e026c */
[----:B------:R-:W-:-:S03]  /*2340*/  SHF.R.U32.HI R72, RZ, 0x3, R35 ;  /* 0x00000003ff487819 */ /* 0x000fc60000011623 */
[----:B0-----:R-:W-:Y:S01]  /*2350*/  IMAD.WIDE R66, R88, 0x2, R106 ;  /* 0x0000000258427825 */ /* 0x001fe200078e026a */
[----:B------:R0:W5:Y:S03]  /*2360*/  @!P0 LDG.E.U16 R64, desc[UR10][R124.64] ;  /* 0x0000000a7c408981 */ /* 0x000166000c1e1500 */
[----:B------:R-:W-:Y:S01]  /*2370*/  IMAD.SHL.U32 R35, R12, 0x2, RZ ;  /* 0x000000020c237824 */ /* 0x000fe200078e00ff */
[----:B------:R1:W5:Y:S01]  /*2380*/  @!P0 LDG.E.U16 R33, desc[UR10][R66.64] ;  /* 0x0000000a42218981 */ /* 0x000362000c1e1500 */
[----:B------:R-:W-:Y:S01]  /*2390*/  UMOV UR4, 0x400 ;  /* 0x0000040000047882 */ /* 0x000fe20000000000 */
[----:B0-----:R-:W-:Y:S01]  /*23a0*/  IMAD.WIDE R124, R88, 0x2, R110 ;  /* 0x00000002587c7825 */ /* 0x001fe200078e026e */
[----:B-1----:R-:W-:Y:S02]  /*23b0*/  PRMT R67, RZ, 0x7610, R67 ;  /* 0x00007610ff437816 */ /* 0x002fe40000000043 */
[----:B------:R-:W-:-:S02]  /*23c0*/  LOP3.LUT R66, R72, 0x3fe, R35, 0x78, !PT ;  /* 0x000003fe48427812 */ /* 0x000fc400078e7823 */
[----:B------:R-:W-:Y:S02]  /*23d0*/  PRMT R72, RZ, 0x7610, R72 ;  /* 0x00007610ff487816 */ /* 0x000fe40000000048 */
[----:B------:R0:W5:Y:S01]  /*23e0*/  @!P0 LDG.E.U16 R67, desc[UR10][R124.64] ;  /* 0x0000000a7c438981 */ /* 0x000162000c1e1500 */
[----:B------:R-:W-:Y:S01]  /*23f0*/  ULEA UR4, UR7, UR4, 0x18 ;  /* 0x0000000407047291 */ /* 0x000fe2000f8ec0ff */
[----:B------:R-:W-:Y:S01]  /*2400*/  PRMT R74, RZ, 0x7610, R74 ;  /* 0x00007610ff4a7816 */ /* 0x000fe2000000004a */
[----:B0-----:R-:W-:-:S05]  /*2410*/  IMAD.WIDE R124, R88, 0x2, R112 ;  /* 0x00000002587c7825 */ /* 0x001fca00078e0270 */
[----:B------:R0:W5:Y:S02]  /*2420*/  @!P0 LDG.E.U16 R72, desc[UR10][R124.64] ;  /* 0x0000000a7c488981 */ /* 0x000164000c1e1500 */
[----:B0-----:R-:W-:-:S05]  /*2430*/  IMAD.WIDE R124, R88, 0x2, R114 ;  /* 0x00000002587c7825 */ /* 0x001fca00078e0272 */
[----:B------:R0:W5:Y:S02]  /*2440*/  @!P0 LDG.E.U16 R74, desc[UR10][R124.64] ;  /* 0x0000000a7c4a8981 */ /* 0x000164000c1e1500 */
[C---:B0-----:R-:W-:Y:S01]  /*2450*/  IMAD.WIDE R124, R88.reuse, 0x2, R116 ;  /* 0x00000002587c7825 */ /* 0x041fe200078e0274 */
[----:B------:R-:W-:Y:S01]  /*2460*/  PRMT R89, RZ, 0x7610, R89 ;  /* 0x00007610ff597816 */ /* 0x000fe20000000059 */
[----:B--2---:R0:W-:Y:S02]  /*2470*/  STS.U16 [R66+UR4], R75 ;  /* 0x0000004b42007988 */ /* 0x0041e40008000404 */
[----:B0-----:R-:W-:Y:S02]  /*2480*/  PRMT R75, RZ, 0x7610, R75 ;  /* 0x00007610ff4b7816 */ /* 0x001fe4000000004b */
[----:B---3--:R0:W-:Y:S04]  /*2490*/  STS.U16 [R66+UR4+0x800], R73 ;  /* 0x0008004942007988 */ /* 0x0081e80008000404 */
[----:B------:R1:W2:Y:S01]  /*24a0*/  @!P0 LDG.E.U16 R75, desc[UR10][R124.64] ;  /* 0x0000000a7c4b8981 */ /* 0x0002a2000c1e1500 */
[----:B0-----:R-:W-:Y:S01]  /*24b0*/  PRMT R73, RZ, 0x7610, R73 ;  /* 0x00007610ff497816 */ /* 0x001fe20000000049 */
[----:B-1----:R-:W-:-:S05]  /*24c0*/  IMAD.WIDE R124, R88, 0x2, R118 ;  /* 0x00000002587c7825 */ /* 0x002fca00078e0276 */
[----:B------:R0:W3:Y:S02]  /*24d0*/  @!P0 LDG.E.U16 R73, desc[UR10][R124.64] ;  /* 0x0000000a7c498981 */ /* 0x0000e4000c1e1500 */
[----:B0-----:R-:W-:-:S05]  /*24e0*/  IMAD.WIDE R124, R88, 0x2, R120 ;  /* 0x00000002587c7825 */ /* 0x001fca00078e0278 */
[----:B------:R-:W3:Y:S01]  /*24f0*/  @!P0 LDG.E.U16 R89, desc[UR10][R124.64] ;  /* 0x0000000a7c598981 */ /* 0x000ee2000c1e1500 */
[----:B------:R-:W-:-:S04]  /*2500*/  LOP3.LUT R12, R12, 0x1c0, RZ, 0xc0, !PT ;  /* 0x000001c00c0c7812 */ /* 0x000fc800078ec0ff */
[----:B------:R-:W-:Y:S01]  /*2510*/  SHF.R.U32.HI R12, RZ, 0x2, R12 ;  /* 0x00000002ff0c7819 */ /* 0x000fe2000001160c */
[----:B----4-:R0:W-:Y:S04]  /*2520*/  STS.U16 [R66+UR4+0x1000], R65 ;  /* 0x0010004142007988 */ /* 0x0101e80008000404 */
[----:B------:R1:W-:Y:S01]  /*2530*/  STS.U16 [R66+UR4+0x1800], R34 ;  /* 0x0018002242007988 */ /* 0x0003e20008000404 */
[----:B0-----:R-:W-:-:S03]  /*2540*/  LOP3.LUT R65, R66, 0x40, RZ, 0x3c, !PT ;  /* 0x0000004042417812 */ /* 0x001fc600078e3cff */
[----:B------:R-:W-:Y:S01]  /*2550*/  STS.U16 [R66+UR4+0x2000], R31 ;  /* 0x0020001f42007988 */ /* 0x000fe20008000404 */
[----:B-1----:R-:W-:-:S03]  /*2560*/  LOP3.LUT R34, R12, 0x3fe, R35, 0x78, !PT ;  /* 0x000003fe0c227812 */ /* 0x002fc600078e7823 */
[----:B-----5:R-:W-:Y:S04]  /*2570*/  STS.U16 [R66+UR4+0x2800], R17 ;  /* 0x0028001142007988 */ /* 0x020fe80008000404 */
[----:B------:R-:W-:Y:S04]  /*2580*/  STS.U16 [R66+UR4+0x3000], R19 ;  /* 0x0030001342007988 */ /* 0x000fe80008000404 */
        /* <DEDUP_REMOVED lines=22> */
[----:B--2---:R-:W-:Y:S04]  /*26f0*/  STS.U16 [R34+UR4+0x7400], R75 ;  /* 0x0074004b22007988 */ /* 0x004fe80008000404 */
[----:B---3--:R-:W-:Y:S04]  /*2700*/  STS.U16 [R34+UR4+0x7800], R73 ;  /* 0x0078004922007988 */ /* 0x008fe80008000404 */
[----:B------:R-:W-:Y:S01]  /*2710*/  STS.U16 [R34+UR4+0x7c00], R89 ;  /* 0x007c005922007988 */ /* 0x000fe20008000404 */
[----:B------:R-:W-:Y:S06]  /*2720*/  BAR.SYNC.DEFER_BLOCKING 0x0 ;  /* 0x0000000000007b1d */ /* 0x000fec0000010000 */
[----:B------:R-:W-:Y:S04]  /*2730*/  LDSM.16.MT88.4 R28, [R86] ;  /* 0x00000000561c783b */ /* 0x000fe80000004200 */
[----:B------:R-:W0:Y:S04]  /*2740*/  LDSM.16.M88.4 R24, [R85+UR5+0x4000] ;  /* 0x004000055518783b */ /* 0x000e280008000200 */
[----:B------:R-:W1:Y:S04]  /*2750*/  LDSM.16.M88.4 R20, [R85+UR5+0x5000] ;  /* 0x005000055514783b */ /* 0x000e680008000200 */
[----:B------:R-:W2:Y:S04]  /*2760*/  LDSM.16.M88.4 R12, [R85+UR5+0x6000] ;  /* 0x00600005550c783b */ /* 0x000ea80008000200 */
[----:B------:R-:W3:Y:S04]  /*2770*/  LDSM.16.M88.4 R16, [R85+UR5+0x7000] ;  /* 0x007000055510783b */ /* 0x000ee80008000200 */
[----:B------:R-:W4:Y:S04]  /*2780*/  LDSM.16.MT88.4 R64, [R86+0x80] ;  /* 0x000080005640783b */ /* 0x000f280000004200 */
[----:B------:R-:W5:Y:S04]  /*2790*/  LDSM.16.MT88.4 R32, [R86+0x1000] ;  /* 0x001000005620783b */ /* 0x000f680000004200 */
[----:B------:R-:W-:Y:S01]  /*27a0*/  LDSM.16.MT88.4 R72, [R86+0x2000] ;  /* 0x002000005648783b */ /* 0x000fe20000004200 */
[C---:B0-----:R-:W-:Y:S08]  /*27b0*/  HMMA.16816.F32 R56, R28.reuse, R24, R56 ;  /* 0x000000181c38723c */ /* 0x041ff00000001838 */
[C---:B-1----:R-:W-:Y:S08]  /*27c0*/  HMMA.16816.F32 R52, R28.reuse, R20, R52 ;  /* 0x000000141c34723c */ /* 0x042ff00000001834 */
[C---:B--2---:R-:W-:Y:S08]  /*27d0*/  HMMA.16816.F32 R44, R28.reuse, R12, R44 ;  /* 0x0000000c1c2c723c */ /* 0x044ff0000000182c */
[----:B---3--:R-:W-:Y:S01]  /*27e0*/  HMMA.16816.F32 R36, R28, R16, R36 ;  /* 0x000000101c24723c */ /* 0x008fe20000001824 */
[----:B------:R-:W0:Y:S07]  /*27f0*/  LDSM.16.MT88.4 R28, [R86+0x1080] ;  /* 0x00108000561c783b */ /* 0x000e2e0000004200 */
[C---:B----4-:R-:W-:Y:S08]  /*2800*/  HMMA.16816.F32 R40, R64.reuse, R24, R40 ;  /* 0x000000184028723c */ /* 0x050ff00000001828 */
[C---:B------:R-:W-:Y:S08]  /*2810*/  HMMA.16816.F32 R68, R64.reuse, R20, R68 ;  /* 0x000000144044723c */ /* 0x040ff00000001844 */
[C---:B------:R-:W-:Y:S08]  /*2820*/  HMMA.16816.F32 R48, R64.reuse, R12, R48 ;  /* 0x0000000c4030723c */ /* 0x040ff00000001830 */
[----:B------:R-:W-:Y:S08]  /*2830*/  HMMA.16816.F32 R60, R64, R16, R60 ;  /* 0x00000010403c723c */ /* 0x000ff0000000183c */
[C---:B-----5:R-:W-:Y:S08]  /*2840*/  HMMA.16816.F32 R56, R32.reuse, R26, R56 ;  /* 0x0000001a2038723c */ /* 0x060ff00000001838 */
[C---:B------:R-:W-:Y:S08]  /*2850*/  HMMA.16816.F32 R52, R32.reuse, R22, R52 ;  /* 0x000000162034723c */ /* 0x040ff00000001834 */
[C---:B------:R-:W-:Y:S08]  /*2860*/  HMMA.16816.F32 R44, R32.reuse, R14, R44 ;  /* 0x0000000e202c723c */ /* 0x040ff0000000182c */
[----:B------:R-:W-:Y:S08]  /*2870*/  HMMA.16816.F32 R36, R32, R18, R36 ;  /* 0x000000122024723c */ /* 0x000ff00000001824 */
[C---:B0-----:R-:W-:Y:S01]  /*2880*/  HMMA.16816.F32 R32, R28.reuse, R26, R40 ;  /* 0x0000001a1c20723c */ /* 0x041fe20000001828 */
[----:B------:R-:W0:Y:S04]  /*2890*/  LDSM.16.M88.4 R24, [R84+UR5+0x6000] ;  /* 0x006000055418783b */ /* 0x000e280008000200 */
[----:B------:R-:W1:Y:S03]  /*28a0*/  LDSM.16.M88.4 R40, [R84+UR5+0x4000] ;  /* 0x004000055428783b */ /* 0x000e660008000200 */
[C---:B------:R-:W-:Y:S01]  /*28b0*/  HMMA.16816.F32 R64, R28.reuse, R22, R68 ;  /* 0x000000161c40723c */ /* 0x040fe20000001844 */
[----:B------:R-:W2:Y:S04]  /*28c0*/  LDSM.16.M88.4 R68, [R84+UR5+0x5000] ;  /* 0x005000055444783b */ /* 0x000ea80008000200 */
[----:B------:R-:W-:Y:S03]  /*28d0*/  LDSM.16.M88.4 R20, [R84+UR5+0x7000] ;  /* 0x007000055414783b */ /* 0x000fe60008000200 */
[C---:B------:R-:W-:Y:S01]  /*28e0*/  HMMA.16816.F32 R48, R28.reuse, R14, R48 ;  /* 0x0000000e1c30723c */ /* 0x040fe20000001830 */
[----:B------:R-:W-:Y:S07]  /*28f0*/  LDSM.16.MT88.4 R12, [R86+0x3000] ;  /* 0x00300000560c783b */ /* 0x000fee0000004200 */
[----:B------:R-:W-:Y:S01]  /*2900*/  HMMA.16816.F32 R28, R28, R18, R60 ;  /* 0x000000121c1c723c */ /* 0x000fe2000000183c */
[----:B------:R-:W3:Y:S04]  /*2910*/  LDSM.16.MT88.4 R16, [R86+0x2080] ;  /* 0x002080005610783b */ /* 0x000ee80000004200 */
[----:B------:R-:W4:Y:S03]  /*2920*/  LDSM.16.MT88.4 R60, [R86+0x3080] ;  /* 0x00308000563c783b */ /* 0x000f260000004200 */
[C---:B0-----:R-:W-:Y:S08]  /*2930*/  HMMA.16816.F32 R44, R72.reuse, R24, R44 ;  /* 0x00000018482c723c */ /* 0x041ff0000000182c */
[C---:B-1----:R-:W-:Y:S08]  /*2940*/  HMMA.16816.F32 R56, R72.reuse, R40, R56 ;  /* 0x000000284838723c */ /* 0x042ff00000001838 */
[----:B--2---:R-:W-:Y:S08]  /*2950*/  HMMA.16816.F32 R52, R72, R68, R52 ;  /* 0x000000444834723c */ /* 0x004ff00000001834 */
[C---:B---3--:R-:W-:Y:S08]  /*2960*/  HMMA.16816.F32 R32, R16.reuse, R40, R32 ;  /* 0x000000281020723c */ /* 0x048ff00000001820 */
[C---:B------:R-:W-:Y:S08]  /*2970*/  HMMA.16816.F32 R64, R16.reuse, R68, R64 ;  /* 0x000000441040723c */ /* 0x040ff00000001840 */
[----:B------:R-:W-:Y:S08]  /*2980*/  HMMA.16816.F32 R48, R16, R24, R48 ;  /* 0x000000181030723c */ /* 0x000ff00000001830 */
[-C--:B------:R-:W-:Y:S08]  /*2990*/  HMMA.16816.F32 R36, R72, R20.reuse, R36 ;  /* 0x000000144824723c */ /* 0x080ff00000001824 */
[----:B------:R-:W-:Y:S01]  /*29a0*/  HMMA.16816.F32 R28, R16, R20, R28 ;  /* 0x00000014101c723c */ /* 0x000fe2000000181c */
[----:B------:R-:W-:-:S07]  /*29b0*/  UIADD3 UR6, UPT, UPT, UR6, -0x1, URZ ;  /* 0xffffffff06067890 */ /* 0x000fce000fffe0ff */
[----:B------:R-:W-:Y:S01]  /*29c0*/  HMMA.16816.F32 R44, R12, R26, R44 ;  /* 0x0000001a0c2c723c */ /* 0x000fe2000000182c */
[----:B------:R-:W-:-:S07]  /*29d0*/  UISETP.NE.U32.AND UP0, UPT, UR6, URZ, UPT ;  /* 0x000000ff0600728c */ /* 0x000fce000bf05070 */
[----:B------:R-:W-:Y:S01]  /*29e0*/  HMMA.16816.F32 R56, R12, R42, R56 ;  /* 0x0000002a0c38723c */ /* 0x000fe20000001838 */
[----:B------:R-:W-:-:S07]  /*29f0*/  IMAD.WIDE R120, R9, 0x2, R120 ;  /* 0x0000000209787825 */ /* 0x000fce00078e0278 */
[----:B------:R-:W-:Y:S01]  /*2a00*/  HMMA.16816.F32 R52, R12, R70, R52 ;  /* 0x000000460c34723c */ /* 0x000fe20000001834 */
[----:B------:R-:W-:-:S07]  /*2a10*/  IMAD.WIDE R118, R9, 0x2, R118 ;  /* 0x0000000209767825 */ /* 0x000fce00078e0276 */
[----:B----4-:R-:W-:Y:S01]  /*2a20*/  HMMA.16816.F32 R40, R60, R42, R32 ;  /* 0x0000002a3c28723c */ /* 0x010fe20000001820 */
[----:B------:R-:W-:-:S07]  /*2a30*/  IMAD.WIDE R34, R9, 0x2, R92 ;  /* 0x0000000209227825 */ /* 0x000fce00078e025c */
[----:B------:R-:W-:Y:S01]  /*2a40*/  HMMA.16816.F32 R68, R60, R70, R64 ;  /* 0x000000463c44723c */ /* 0x000fe20000001840 */
[----:B------:R-:W-:-:S07]  /*2a50*/  IMAD.WIDE R116, R9, 0x2, R116 ;  /* 0x0000000209747825 */ /* 0x000fce00078e0274 */
[----:B------:R-:W-:Y:S01]  /*2a60*/  HMMA.16816.F32 R48, R60, R26, R48 ;  /* 0x0000001a3c30723c */ /* 0x000fe20000001830 */
[----:B------:R-:W-:-:S07]  /*2a70*/  IMAD.WIDE R114, R9, 0x2, R114 ;  /* 0x0000000209727825 */ /* 0x000fce00078e0272 */
[----:B------:R-:W-:Y:S01]  /*2a80*/  HMMA.16816.F32 R36, R12, R22, R36 ;  /* 0x000000160c24723c */ /* 0x000fe20000001824 */
[----:B------:R-:W-:-:S07]  /*2a90*/  IMAD.WIDE R112, R9, 0x2, R112 ;  /* 0x0000000209707825 */ /* 0x000fce00078e0270 */
[----:B------:R-:W-:Y:S01]  /*2aa0*/  HMMA.16816.F32 R60, R60, R22, R28 ;  /* 0x000000163c3c723c */ /* 0x000fe2000000181c */
[----:B------:R-:W-:Y:S01]  /*2ab0*/  IMAD.WIDE R22, R9, 0x2, R90 ;  /* 0x0000000209167825 */ /* 0x000fe200078e025a */
[----:B------:R-:W-:-:S03]  /*2ac0*/  UIADD3 UR8, UPT, UPT, UR8, -0x40, URZ ;  /* 0xffffffc008087890 */ /* 0x000fc6000fffe0ff */
[----:B------:R-:W-:-:S04]  /*2ad0*/  IMAD.WIDE R110, R9, 0x2, R110 ;  /* 0x00000002096e7825 */ /* 0x000fc800078e026e */
        /* <DEDUP_REMOVED lines=9> */
[----:B------:R-:W-:Y:S02]  /*2b70*/  IMAD.MOV.U32 R72, RZ, RZ, R34 ;  /* 0x000000ffff487224 */ /* 0x000fe400078e0022 */
[----:B------:R-:W-:Y:S01]  /*2b80*/  IMAD.MOV.U32 R64, RZ, RZ, R22 ;  /* 0x000000ffff407224 */ /* 0x000fe200078e0016 */
[----:B------:R-:W-:Y:S06]  /*2b90*/  BRA.U UP0, `(.L_x_1) ;  /* 0xfffffff100107547 */ /* 0x000fec000b83ffff */
[----:B------:R-:W-:Y:S02]  /*2ba0*/  F2FP.F16.F32.PACK_AB R10, R71, R43 ;  /* 0x0000002b470a723e */ /* 0x000fe400000000ff */
[----:B------:R-:W-:Y:S02]  /*2bb0*/  F2FP.F16.F32.PACK_AB R8, R55, R59 ;  /* 0x0000003b3708723e */ /* 0x000fe400000000ff */
[----:B------:R-:W-:Y:S02]  /*2bc0*/  F2FP.F16.F32.PACK_AB R6, R69, R41 ;  /* 0x000000294506723e */ /* 0x000fe400000000ff */
[----:B------:R-:W-:Y:S02]  /*2bd0*/  F2FP.F16.F32.PACK_AB R4, R53, R57 ;  /* 0x000000393504723e */ /* 0x000fe400000000ff */
[----:B------:R-:W-:Y:S02]  /*2be0*/  F2FP.F16.F32.PACK_AB R11, R63, R51 ;  /* 0x000000333f0b723e */ /* 0x000fe400000000ff */
[----:B------:R-:W-:-:S02]  /*2bf0*/  F2FP.F16.F32.PACK_AB R43, R62, R50 ;  /* 0x000000323e2b723e */ /* 0x000fc400000000ff */
        /* <DEDUP_REMOVED lines=9> */
[----:B------:R-:W-:-:S07]  /*2c90*/  F2FP.F16.F32.PACK_AB R52, R52, R56 ;  /* 0x000000383434723e */ /* 0x000fce00000000ff */
.L_x_0:
[----:B------:R-:W0:Y:S01]  /*2ca0*/  S2R R18, SR_TID.X ;  /* 0x0000000000127919 */ /* 0x000e220000002100 */
[----:B------:R-:W1:Y:S01]  /*2cb0*/  S2UR UR5, SR_CgaCtaId ;  /* 0x00000000000579c3 */ /* 0x000e620000008800 */
[----:B------:R-:W-:Y:S01]  /*2cc0*/  UMOV UR4, 0x400 ;  /* 0x0000040000047882 */ /* 0x000fe20000000000 */
[----:B------:R-:W2:Y:S01]  /*2cd0*/  LDCU UR6, c[0x0][0x3b4] ;  /* 0x00007680ff0677ac */ /* 0x000ea20008000800 */
[----:B------:R-:W3:Y:S05]  /*2ce0*/  LDCU.128 UR12, c[0x0][0x390] ;  /* 0x00007200ff0c77ac */ /* 0x000eea0008000c00 */
[----:B------:R-:W4:Y:S01]  /*2cf0*/  LDC R22, c[0x0][0x3b8] ;  /* 0x0000ee00ff167b82 */ /* 0x000f220000000800 */
[C---:B--2---:R-:W-:Y:S01]  /*2d00*/  IMAD R21, R0.reuse, UR6, RZ ;  /* 0x0000000600157c24 */ /* 0x044fe2000f8e02ff */
[----:B-1----:R-:W-:Y:S01]  /*2d10*/  ULEA UR4, UR5, UR4, 0x18 ;  /* 0x0000000405047291 */ /* 0x002fe2000f8ec0ff */
[----:B---3--:R-:W-:-:S05]  /*2d20*/  ISETP.GE.AND P0, PT, R0, UR14, PT ;  /* 0x0000000e00007c0c */ /* 0x008fca000bf06270 */
[----:B------:R-:W-:Y:S01]  /*2d30*/  BAR.SYNC.DEFER_BLOCKING 0x0 ;  /* 0x0000000000007b1d */ /* 0x000fe20000010000 */
[----:B------:R-:W-:Y:S01]  /*2d40*/  LEA R20, P1, R21, UR12, 0x1 ;  /* 0x0000000c15147c11 */ /* 0x000fe2000f8208ff */
[C---:B0-----:R-:W-:Y:S01]  /*2d50*/  IMAD.SHL.U32 R3, R18.reuse, 0x40, RZ ;  /* 0x0000004012037824 */ /* 0x041fe200078e00ff */
[--C-:B------:R-:W-:Y:S01]  /*2d60*/  SHF.R.U32.HI R16, RZ, 0x2, R18.reuse ;  /* 0x00000002ff107819 */ /* 0x100fe20000011612 */
[C---:B------:R-:W-:Y:S01]  /*2d70*/  IMAD.SHL.U32 R13, R18.reuse, 0x10, RZ ;  /* 0x00000010120d7824 */ /* 0x040fe200078e00ff */
[----:B------:R-:W-:Y:S01]  /*2d80*/  SHF.R.U32.HI R27, RZ, 0x7, R18 ;  /* 0x00000007ff1b7819 */ /* 0x000fe20000011612 */
[C---:B------:R-:W-:Y:S01]  /*2d90*/  IMAD.SHL.U32 R12, R18.reuse, 0x4, RZ ;  /* 0x00000004120c7824 */ /* 0x040fe200078e00ff */
[----:B------:R-:W-:Y:S01]  /*2da0*/  LOP3.LUT R3, R3, 0x1840, RZ, 0xc0, !PT ;  /* 0x0000184003037812 */ /* 0x000fe200078ec0ff */
[----:B------:R-:W-:Y:S01]  /*2db0*/  IMAD.SHL.U32 R14, R18, 0x8, RZ ;  /* 0x00000008120e7824 */ /* 0x000fe200078e00ff */
[----:B------:R-:W-:Y:S02]  /*2dc0*/  LOP3.LUT R13, R13, 0x30, RZ, 0xc0, !PT ;  /* 0x000000300d0d7812 */ /* 0x000fe400078ec0ff */
[----:B------:R-:W-:-:S02]  /*2dd0*/  LOP3.LUT R12, R3, 0x38, R12, 0xf8, !PT ;  /* 0x00000038030c7812 */ /* 0x000fc400078ef80c */
[----:B------:R-:W-:Y:S02]  /*2de0*/  SHF.R.S32.HI R3, RZ, 0x4, R18 ;  /* 0x00000004ff037819 */ /* 0x000fe40000011412 */
[----:B------:R-:W-:Y:S02]  /*2df0*/  LOP3.LUT R15, R13, 0x780, R14, 0xf8, !PT ;  /* 0x000007800d0f7812 */ /* 0x000fe400078ef80e */
[--C-:B------:R-:W-:Y:S02]  /*2e00*/  SHF.R.S32.HI R13, RZ, 0x2, R18.reuse ;  /* 0x00000002ff0d7819 */ /* 0x100fe40000011412 */
[----:B------:R-:W-:Y:S02]  /*2e10*/  SGXT R3, R3, 0x1 ;  /* 0x000000010303781a */ /* 0x000fe40000000200 */
[----:B------:R-:W-:Y:S02]  /*2e20*/  SHF.R.S32.HI R14, RZ, 0x3, R18 ;  /* 0x00000003ff0e7819 */ /* 0x000fe40000011412 */
[----:B------:R-:W-:-:S02]  /*2e30*/  SGXT R13, R13, 0x1 ;  /* 0x000000010d0d781a */ /* 0x000fc40000000200 */
[----:B------:R-:W-:Y:S02]  /*2e40*/  LOP3.LUT R3, R3, 0x2040, RZ, 0xc0, !PT ;  /* 0x0000204003037812 */ /* 0x000fe400078ec0ff */
[----:B------:R-:W-:Y:S02]  /*2e50*/  SGXT R14, R14, 0x1 ;  /* 0x000000010e0e781a */ /* 0x000fe40000000200 */
[----:B------:R-:W-:Y:S02]  /*2e60*/  LOP3.LUT R13, R13, 0x2040, RZ, 0xc0, !PT ;  /* 0x000020400d0d7812 */ /* 0x000fe400078ec0ff */
[----:B------:R-:W-:Y:S02]  /*2e70*/  LOP3.LUT R3, R3, 0x180, R18, 0xf8, !PT ;  /* 0x0000018003037812 */ /* 0x000fe400078ef812 */
[----:B------:R-:W-:Y:S02]  /*2e80*/  LOP3.LUT R14, R15, 0x4008, R14, 0xf8, !PT ;  /* 0x000040080f0e7812 */ /* 0x000fe400078ef80e */
[----:B------:R-:W-:-:S02]  /*2e90*/  LOP3.LUT R13, R13, 0x40, R16, 0x78, !PT ;  /* 0x000000400d0d7812 */ /* 0x000fc400078e7810 */
[----:B------:R-:W-:Y:S02]  /*2ea0*/  LOP3.LUT R3, R3, R12, RZ, 0x3c, !PT ;  /* 0x0000000c03037212 */ /* 0x000fe400078e3cff */
[----:B------:R-:W-:Y:S02]  /*2eb0*/  LOP3.LUT R44, R14, R13, RZ, 0xfc, !PT ;  /* 0x0000000d0e2c7212 */ /* 0x000fe400078efcff */
[----:B------:R-:W-:Y:S01]  /*2ec0*/  LOP3.LUT R13, R3, 0x8, RZ, 0x3c, !PT ;  /* 0x00000008030d7812 */ /* 0x000fe200078e3cff */
[----:B------:R-:W-:Y:S01]  /*2ed0*/  STS.64 [R3+UR4], R52 ;  /* 0x0000003403007988 */ /* 0x000fe20008000a04 */
[----:B------:R-:W-:Y:S02]  /*2ee0*/  LOP3.LUT R46, R44, 0x8, RZ, 0x3c, !PT ;  /* 0x000000082c2e7812 */ /* 0x000fe400078e3cff */
[----:B------:R-:W-:Y:S01]  /*2ef0*/  SGXT.U32 R27, R27, 0x2 ;  /* 0x000000021b1b781a */ /* 0x000fe20000000000 */
[----:B------:R-:W-:Y:S01]  /*2f00*/  STS.64 [R3+UR4+0x400], R4 ;  /* 0x0004000403007988 */ /* 0x000fe20008000a04 */
[----:B------:R-:W-:-:S02]  /*2f10*/  LEA.HI.X.SX32 R21, R21, UR13, 0x1, P1 ;  /* 0x0000000d15157c11 */ /* 0x000fc400088f0eff */
[C-C-:B------:R-:W-:Y:S01]  /*2f20*/  LOP3.LUT R12, R2.reuse, 0x78, R27.reuse, 0xfe, !PT ;  /* 0x00000078020c7812 */ /* 0x140fe200078efe1b */
[----:B------:R-:W-:Y:S01]  /*2f30*/  STS.64 [R3+UR4+0x200], R40 ;  /* 0x0002002803007988 */ /* 0x000fe20008000a04 */
[C-C-:B------:R-:W-:Y:S02]  /*2f40*/  LOP3.LUT R0, R2.reuse, 0x74, R27.reuse, 0xfe, !PT ;  /* 0x0000007402007812 */ /* 0x140fe400078efe1b */
[C-C-:B------:R-:W-:Y:S01]  /*2f50*/  LOP3.LUT R36, R2.reuse, 0x70, R27.reuse, 0xfe, !PT ;  /* 0x0000007002247812 */ /* 0x140fe200078efe1b */
[----:B------:R0:W-:Y:S01]  /*2f60*/  STS.64 [R3+UR4+0x600], R6 ;  /* 0x0006000603007988 */ /* 0x0001e20008000a04 */
[C-C-:B------:R-:W-:Y:S02]  /*2f70*/  LOP3.LUT R19, R2.reuse, 0x6c, R27.reuse, 0xfe, !PT ;  /* 0x0000006c02137812 */ /* 0x140fe400078efe1b */
[C-C-:B------:R-:W-:Y:S01]  /*2f80*/  LOP3.LUT R23, R2.reuse, 0x68, R27.reuse, 0xfe, !PT ;  /* 0x0000006802177812 */ /* 0x140fe200078efe1b */
[----:B------:R1:W-:Y:S01]  /*2f90*/  STS.64 [R13+UR4+0x4000], R54 ;  /* 0x004000360d007988 */ /* 0x0003e20008000a04 */
[----:B------:R-:W-:-:S02]  /*2fa0*/  LOP3.LUT R25, R2, 0x64, R27, 0xfe, !PT ;  /* 0x0000006402197812 */ /* 0x000fc400078efe1b */
[C-C-:B------:R-:W-:Y:S01]  /*2fb0*/  LOP3.LUT R24, R2.reuse, 0x60, R27.reuse, 0xfe, !PT ;  /* 0x0000006002187812 */ /* 0x140fe200078efe1b */
[----:B------:R-:W-:Y:S01]  /*2fc0*/  STS.64 [R13+UR4+0x4400], R8 ;  /* 0x004400080d007988 */ /* 0x000fe20008000a04 */
[C-C-:B------:R-:W-:Y:S02]  /*2fd0*/  LOP3.LUT R48, R2.reuse, 0x5c, R27.reuse, 0xfe, !PT ;  /* 0x0000005c02307812 */ /* 0x140fe400078efe1b */
[C-C-:B------:R-:W-:Y:S01]  /*2fe0*/  LOP3.LUT R50, R2.reuse, 0x58, R27.reuse, 0xfe, !PT ;  /* 0x0000005802327812 */ /* 0x140fe200078efe1b */
[----:B------:R2:W-:Y:S01]  /*2ff0*/  STS.64 [R13+UR4+0x4200], R42 ;  /* 0x0042002a0d007988 */ /* 0x0005e20008000a04 */
[C---:B0-----:R-:W-:Y:S02]  /*3000*/  LOP3.LUT R3, R2.reuse, R27, RZ, 0xfc, !PT ;  /* 0x0000001b02037212 */ /* 0x041fe400078efcff */
[C-C-:B------:R-:W-:Y:S01]  /*3010*/  LOP3.LUT R52, R2.reuse, 0x54, R27.reuse, 0xfe, !PT ;  /* 0x0000005402347812 */ /* 0x140fe200078efe1b */
[----:B------:R0:W-:Y:S01]  /*3020*/  STS.64 [R13+UR4+0x4600], R10 ;  /* 0x0046000a0d007988 */ /* 0x0001e20008000a04 */
[C-C-:B-1----:R-:W-:Y:S01]  /*3030*/  LOP3.LUT R54, R2.reuse, 0x50, R27.reuse, 0xfe, !PT ;  /* 0x0000005002367812 */ /* 0x142fe200078efe1b */
[----:B----4-:R-:W-:Y:S01]  /*3040*/  IMAD R61, R3, R22, RZ ;  /* 0x00000016033d7224 */ /* 0x010fe200078e02ff */
[C-C-:B------:R-:W-:Y:S01]  /*3050*/  LOP3.LUT R37, R2.reuse, 0x4c, R27.reuse, 0xfe, !PT ;  /* 0x0000004c02257812 */ /* 0x140fe200078efe1b */
[----:B------:R-:W-:Y:S01]  /*3060*/  BAR.SYNC.DEFER_BLOCKING 0x0 ;  /* 0x0000000000007b1d */ /* 0x000fe20000010000 */
[----:B------:R-:W-:-:S02]  /*3070*/  LOP3.LUT R38, R2, 0x48, R27, 0xfe, !PT ;  /* 0x0000004802267812 */ /* 0x000fc400078efe1b */
[C-C-:B------:R-:W-:Y:S02]  /*3080*/  LOP3.LUT R39, R2.reuse, 0x44, R27.reuse, 0xfe, !PT ;  /* 0x0000004402277812 */ /* 0x140fe400078efe1b */
[C-C-:B------:R-:W-:Y:S02]  /*3090*/  LOP3.LUT R40, R2.reuse, 0x40, R27.reuse, 0xfe, !PT ;  /* 0x0000004002287812 */ /* 0x140fe400078efe1b */
[C-C-:B------:R-:W-:Y:S02]  /*30a0*/  LOP3.LUT R18, R2.reuse, 0x7c, R27.reuse, 0xfe, !PT ;  /* 0x0000007c02127812 */ /* 0x140fe400078efe1b */
[C-C-:B------:R-:W-:Y:S02]  /*30b0*/  LOP3.LUT R41, R2.reuse, 0x3c, R27.reuse, 0xfe, !PT ;  /* 0x0000003c02297812 */ /* 0x140fe400078efe1b */
[C-C-:B--2---:R-:W-:Y:S02]  /*30c0*/  LOP3.LUT R43, R2.reuse, 0x38, R27.reuse, 0xfe, !PT ;  /* 0x00000038022b7812 */ /* 0x144fe400078efe1b */
[----:B------:R-:W-:-:S02]  /*30d0*/  LOP3.LUT R45, R2, 0x34, R27, 0xfe, !PT ;  /* 0x00000034022d7812 */ /* 0x000fc400078efe1b */
[C-C-:B------:R-:W-:Y:S02]  /*30e0*/  LOP3.LUT R47, R2.reuse, 0x30, R27.reuse, 0xfe, !PT ;  /* 0x00000030022f7812 */ /* 0x140fe400078efe1b */
[C-C-:B------:R-:W-:Y:S02]  /*30f0*/  LOP3.LUT R49, R2.reuse, 0x2c, R27.reuse, 0xfe, !PT ;  /* 0x0000002c02317812 */ /* 0x140fe400078efe1b */
[C-C-:B------:R-:W-:Y:S02]  /*3100*/  LOP3.LUT R51, R2.reuse, 0x28, R27.reuse, 0xfe, !PT ;  /* 0x0000002802337812 */ /* 0x140fe400078efe1b */
[C-C-:B------:R-:W-:Y:S02]  /*3110*/  LOP3.LUT R53, R2.reuse, 0x24, R27.reuse, 0xfe, !PT ;  /* 0x0000002402357812 */ /* 0x140fe400078efe1b */
[C-C-:B------:R-:W-:Y:S01]  /*3120*/  LOP3.LUT R55, R2.reuse, 0x20, R27.reuse, 0xfe, !PT ;  /* 0x0000002002377812 */ /* 0x140fe200078efe1b */
[----:B------:R-:W1:Y:S01]  /*3130*/  LDS.64 R16, [R44+UR4] ;  /* 0x000000042c107984 */ /* 0x000e620008000a00 */
[----:B------:R-:W-:-:S02]  /*3140*/  LOP3.LUT R57, R2, 0x1c, R27, 0xfe, !PT ;  /* 0x0000001c02397812 */ /* 0x000fc400078efe1b */
[C-C-:B------:R-:W-:Y:S01]  /*3150*/  LOP3.LUT R35, R2.reuse, 0x18, R27.reuse, 0xfe, !PT ;  /* 0x0000001802237812 */ /* 0x140fe200078efe1b */
[----:B------:R-:W2:Y:S01]  /*3160*/  LDS.64 R14, [R46+UR4] ;  /* 0x000000042e0e7984 */ /* 0x000ea20008000a00 */
[C-C-:B------:R-:W-:Y:S02]  /*3170*/  LOP3.LUT R59, R2.reuse, 0x14, R27.reuse, 0xfe, !PT ;  /* 0x00000014023b7812 */ /* 0x140fe400078efe1b */
[C-C-:B------:R-:W-:Y:S01]  /*3180*/  LOP3.LUT R33, R2.reuse, 0x10, R27.reuse, 0xfe, !PT ;  /* 0x0000001002217812 */ /* 0x140fe200078efe1b */
[----:B------:R-:W3:Y:S01]  /*3190*/  LDS.64 R4, [R44+UR4+0x800] ;  /* 0x000800042c047984 */ /* 0x000ee20008000a00 */
[C-C-:B------:R-:W-:Y:S02]  /*31a0*/  LOP3.LUT R31, R2.reuse, 0xc, R27.reuse, 0xfe, !PT ;  /* 0x0000000c021f7812 */ /* 0x140fe400078efe1b */
[----:B------:R-:W-:Y:S01]  /*31b0*/  ISETP.LT.AND P4, PT, R3, UR15, !P0 ;  /* 0x0000000f03007c0c */ /* 0x000fe2000c781270 */
[----:B------:R-:W4:Y:S01]  /*31c0*/  LDS.64 R6, [R46+UR4+0x800] ;  /* 0x000800042e067984 */ /* 0x000f220008000a00 */
[C-C-:B0-----:R-:W-:Y:S01]  /*31d0*/  LOP3.LUT R11, R2.reuse, 0x8, R27.reuse, 0xfe, !PT ;  /* 0x00000008020b7812 */ /* 0x141fe200078efe1b */
[----:B------:R-:W-:Y:S01]  /*31e0*/  IMAD R42, R31, R22, RZ ;  /* 0x000000161f2a7224 */ /* 0x000fe200078e02ff */
[----:B------:R-:W-:Y:S01]  /*31f0*/  LOP3.LUT R13, R2, 0x4, R27, 0xfe, !PT ;  /* 0x00000004020d7812 */ /* 0x000fe200078efe1b */
[----:B------:R-:W-:Y:S01]  /*3200*/  LDS.64 R8, [R46+UR4+0x1000] ;  /* 0x001000042e087984 */ /* 0x000fe20008000a00 */
[----:B------:R-:W-:Y:S01]  /*3210*/  LEA R26, P2, R61, R20, 0x1 ;  /* 0x000000143d1a7211 */ /* 0x000fe200078408ff */
[-C--:B------:R-:W-:Y:S01]  /*3220*/  IMAD R34, R11, R22.reuse, RZ ;  /* 0x000000160b227224 */ /* 0x080fe200078e02ff */
[----:B------:R-:W-:Y:S01]  /*3230*/  ISETP.LT.AND P1, PT, R12, UR15, !P0 ;  /* 0x0000000f0c007c0c */ /* 0x000fe2000c721270 */
[----:B------:R-:W0:Y:S01]  /*3240*/  LDS.64 R2, [R44+UR4+0x1000] ;  /* 0x001000042c027984 */ /* 0x000e220008000a00 */
[----:B------:R-:W-:Y:S01]  /*3250*/  IMAD R12, R13, R22, RZ ;  /* 0x000000160d0c7224 */ /* 0x000fe200078e02ff */
[----:B------:R-:W-:Y:S01]  /*3260*/  LEA.HI.X.SX32 R27, R61, R21, 0x1, P2 ;  /* 0x000000153d1b7211 */ /* 0x000fe200010f0eff */
[----:B------:R-:W-:Y:S01]  /*3270*/  IMAD R61, R22, 0x40, R61 ;  /* 0x00000040163d7824 */ /* 0x000fe200078e023d */
[----:B------:R-:W-:-:S02]  /*3280*/  ISETP.LT.AND P2, PT, R11, UR15, !P0 ;  /* 0x0000000f0b007c0c */ /* 0x000fc4000c741270 */
[CC--:B------:R-:W-:Y:S01]  /*3290*/  LEA R28, P5, R12.reuse, R20.reuse, 0x1 ;  /* 0x000000140c1c7211 */ /* 0x0c0fe200078a08ff */
[----:B------:R5:W0:Y:S01]  /*32a0*/  LDS.64 R10, [R44+UR4+0x1800] ;  /* 0x001800042c0a7984 */ /* 0x000a220008000a00 */
[----:B------:R-:W-:Y:S02]  /*32b0*/  ISETP.LT.AND P3, PT, R13, UR15, !P0 ;  /* 0x0000000f0d007c0c */ /* 0x000fe4000c761270 */
[----:B------:R-:W-:Y:S02]  /*32c0*/  LEA.HI.X.SX32 R29, R12, R21, 0x1, P5 ;  /* 0x000000150c1d7211 */ /* 0x000fe400028f0eff */
[----:B------:R-:W0:Y:S01]  /*32d0*/  LDS.64 R12, [R46+UR4+0x1800] ;  /* 0x001800042e0c7984 */ /* 0x000e220008000a00 */
[-C--:B------:R-:W-:Y:S02]  /*32e0*/  LEA R30, P6, R34, R20.reuse, 0x1 ;  /* 0x00000014221e7211 */ /* 0x080fe400078c08ff */
[----:B------:R-:W-:Y:S01]  /*32f0*/  LEA R32, P5, R42, R20, 0x1 ;  /* 0x000000142a207211 */ /* 0x000fe200078a08ff */
[----:B-----5:R-:W-:Y:S01]  /*3300*/  IMAD R44, R33, R22, RZ ;  /* 0x00000016212c7224 */ /* 0x020fe200078e02ff */
[----:B-1----:R1:W-:Y:S01]  /*3310*/  @P4 STG.E.U16 desc[UR10][R26.64], R16 ;  /* 0x000000101a004986 */ /* 0x0023e2000c10150a */
[----:B------:R-:W-:-:S02]  /*3320*/  ISETP.LT.AND P4, PT, R31, UR15, !P0 ;  /* 0x0000000f1f007c0c */ /* 0x000fc4000c781270 */
[-C--:B------:R-:W-:Y:S01]  /*3330*/  LEA.HI.X.SX32 R31, R34, R21.reuse, 0x1, P6 ;  /* 0x00000015221f7211 */ /* 0x080fe200030f0eff */
[----:B--2---:R2:W-:Y:S01]  /*3340*/  @P3 STG.E.U16 desc[UR10][R28.64], R14 ;  /* 0x0000000e1c003986 */ /* 0x0045e2000c10150a */
[----:B------:R-:W-:Y:S02]  /*3350*/  ISETP.LT.AND P3, PT, R33, UR15, !P0 ;  /* 0x0000000f21007c0c */ /* 0x000fe4000c761270 */
[----:B------:R-:W-:Y:S01]  /*3360*/  LEA.HI.X.SX32 R33, R42, R21, 0x1, P5 ;  /* 0x000000152a217211 */ /* 0x000fe200028f0eff */
[----:B---3--:R3:W-:Y:S01]  /*3370*/  @P2 STG.E.U16 desc[UR10][R30.64], R4 ;  /* 0x000000041e002986 */ /* 0x0087e2000c10150a */
[C---:B------:R-:W-:Y:S01]  /*3380*/  ISETP.LT.AND P5, PT, R59.reuse, UR15, !P0 ;  /* 0x0000000f3b007c0c */ /* 0x040fe2000c7a1270 */
[----:B------:R-:W-:Y:S01]  /*3390*/  IMAD R59, R59, R22, RZ ;  /* 0x000000163b3b7224 */ /* 0x000fe200078e02ff */
[----:B-1----:R-:W-:-:S03]  /*33a0*/  LEA R26, P2, R44, R20, 0x1 ;  /* 0x000000142c1a7211 */ /* 0x002fc600078408ff */
[----:B----4-:R-:W-:Y:S01]  /*33b0*/  @P4 STG.E.U16 desc[UR10][R32.64], R6 ;  /* 0x0000000620004986 */ /* 0x010fe2000c10150a */
[----:B------:R-:W-:Y:S01]  /*33c0*/  LEA R34, P6, R59, R20, 0x1 ;  /* 0x000000143b227211 */ /* 0x000fe200078c08ff */
[CC--:B--2---:R-:W-:Y:S01]  /*33d0*/  IMAD R29, R35.reuse, R22.reuse, RZ ;  /* 0x00000016231d7224 */ /* 0x0c4fe200078e02ff */
[-C--:B------:R-:W-:Y:S02]  /*33e0*/  LEA.HI.X.SX32 R27, R44, R21.reuse, 0x1, P2 ;  /* 0x000000152c1b7211 */ /* 0x080fe400010f0eff */
[----:B------:R-:W-:Y:S02]  /*33f0*/  ISETP.LT.AND P4, PT, R35, UR15, !P0 ;  /* 0x0000000f23007c0c */ /* 0x000fe4000c781270 */
[-C--:B------:R-:W-:Y:S01]  /*3400*/  LEA.HI.X.SX32 R35, R59, R21.reuse, 0x1, P6 ;  /* 0x000000153b237211 */ /* 0x080fe200030f0eff */
[----:B0-----:R0:W-:Y:S01]  /*3410*/  @P3 STG.E.U16 desc[UR10][R26.64], R2 ;  /* 0x000000021a003986 */ /* 0x0011e2000c10150a */
[C---:B------:R-:W-:Y:S01]  /*3420*/  ISETP.LT.AND P2, PT, R57.reuse, UR15, !P0 ;  /* 0x0000000f39007c0c */ /* 0x040fe2000c741270 */
[----:B------:R-:W-:Y:S01]  /*3430*/  IMAD R57, R57, R22, RZ ;  /* 0x0000001639397224 */ /* 0x000fe200078e02ff */
[----:B------:R-:W-:Y:S01]  /*3440*/  LEA R28, P3, R29, R20, 0x1 ;  /* 0x000000141d1c7211 */ /* 0x000fe200078608ff */
[----:B------:R-:W-:Y:S01]  /*3450*/  @P5 STG.E.U16 desc[UR10][R34.64], R8 ;  /* 0x0000000822005986 */ /* 0x000fe2000c10150a */
[C---:B------:R-:W-:Y:S01]  /*3460*/  ISETP.LT.AND P5, PT, R55.reuse, UR15, !P0 ;  /* 0x0000000f37007c0c */ /* 0x040fe2000c7a1270 */
[----:B------:R-:W-:Y:S01]  /*3470*/  IMAD R55, R55, R22, RZ ;  /* 0x0000001637377224 */ /* 0x000fe200078e02ff */
[----:B------:R-:W-:-:S02]  /*3480*/  LEA.HI.X.SX32 R29, R29, R21, 0x1, P3 ;  /* 0x000000151d1d7211 */ /* 0x000fc400018f0eff */
[C---:B---3--:R-:W-:Y:S02]  /*3490*/  LEA R30, P6, R57.reuse, R20, 0x1 ;  /* 0x00000014391e7211 */ /* 0x048fe400078c08ff */
[----:B------:R-:W-:Y:S01]  /*34a0*/  PRMT R16, R16, 0x7632, R16 ;  /* 0x0000763210107816 */ /* 0x000fe20000000010 */
[----:B------:R1:W-:Y:S01]  /*34b0*/  @P4 STG.E.U16 desc[UR10][R28.64], R10 ;  /* 0x0000000a1c004986 */ /* 0x0003e2000c10150a */
[-C--:B------:R-:W-:Y:S02]  /*34c0*/  LEA.HI.X.SX32 R31, R57, R21.reuse, 0x1, P6 ;  /* 0x00000015391f7211 */ /* 0x080fe400030f0eff */
[C---:B------:R-:W-:Y:S01]  /*34d0*/  ISETP.LT.AND P4, PT, R53.reuse, UR15, !P0 ;  /* 0x0000000f35007c0c */ /* 0x040fe2000c781270 */
[----:B------:R-:W-:Y:S01]  /*34e0*/  IMAD R53, R53, R22, RZ ;  /* 0x0000001635357224 */ /* 0x000fe200078e02ff */
[----:B0-----:R-:W-:Y:S01]  /*34f0*/  LEA R26, P6, R55, R20, 0x1 ;  /* 0x00000014371a7211 */ /* 0x001fe200078c08ff */
[----:B------:R0:W-:Y:S01]  /*3500*/  @P2 STG.E.U16 desc[UR10][R30.64], R12 ;  /* 0x0000000c1e002986 */ /* 0x0001e2000c10150a */
[C---:B------:R-:W-:Y:S01]  /*3510*/  ISETP.LT.AND P2, PT, R51.reuse, UR15, !P0 ;  /* 0x0000000f33007c0c */ /* 0x040fe2000c741270 */
[----:B------:R-:W-:Y:S01]  /*3520*/  IMAD R51, R51, R22, RZ ;  /* 0x0000001633337224 */ /* 0x000fe200078e02ff */
[----:B------:R-:W-:-:S02]  /*3530*/  LEA.HI.X.SX32 R27, R55, R21, 0x1, P6 ;  /* 0x00000015371b7211 */ /* 0x000fc400030f0eff */
[C---:B------:R-:W-:Y:S02]  /*3540*/  LEA R32, P6, R53.reuse, R20, 0x1 ;  /* 0x0000001435207211 */ /* 0x040fe400078c08ff */
[----:B------:R-:W-:Y:S01]  /*3550*/  PRMT R14, R14, 0x7632, R14 ;  /* 0x000076320e0e7816 */ /* 0x000fe2000000000e */
[----:B------:R2:W-:Y:S01]  /*3560*/  @P5 STG.E.U16 desc[UR10][R26.64], R16 ;  /* 0x000000101a005986 */ /* 0x0005e2000c10150a */
[----:B------:R-:W-:Y:S02]  /*3570*/  LEA.HI.X.SX32 R33, R53, R21, 0x1, P6 ;  /* 0x0000001535217211 */ /* 0x000fe400030f0eff */
[C---:B------:R-:W-:Y:S01]  /*3580*/  ISETP.LT.AND P5, PT, R49.reuse, UR15, !P0 ;  /* 0x0000000f31007c0c */ /* 0x040fe2000c7a1270 */
[----:B------:R-:W-:Y:S01]  /*3590*/  IMAD R49, R49, R22, RZ ;  /* 0x0000001631317224 */ /* 0x000fe200078e02ff */
[----:B-1----:R-:W-:Y:S01]  /*35a0*/  LEA R28, P6, R51, R20, 0x1 ;  /* 0x00000014331c7211 */ /* 0x002fe200078c08ff */
[----:B------:R1:W-:Y:S01]  /*35b0*/  @P4 STG.E.U16 desc[UR10][R32.64], R14 ;  /* 0x0000000e20004986 */ /* 0x0003e2000c10150a */
[----:B------:R-:W-:-:S02]  /*35c0*/  PRMT R4, R4, 0x7632, R4 ;  /* 0x0000763204047816 */ /* 0x000fc40000000004 */
[-C--:B------:R-:W-:Y:S02]  /*35d0*/  LEA.HI.X.SX32 R29, R51, R21.reuse, 0x1, P6 ;  /* 0x00000015331d7211 */ /* 0x080fe400030f0eff */
[C---:B------:R-:W-:Y:S01]  /*35e0*/  ISETP.LT.AND P4, PT, R47.reuse, UR15, !P0 ;  /* 0x0000000f2f007c0c */ /* 0x040fe2000c781270 */
[----:B------:R-:W-:Y:S01]  /*35f0*/  IMAD R47, R47, R22, RZ ;  /* 0x000000162f2f7224 */ /* 0x000fe200078e02ff */
[C---:B0-----:R-:W-:Y:S01]  /*3600*/  LEA R30, P6, R49.reuse, R20, 0x1 ;  /* 0x00000014311e7211 */ /* 0x041fe200078c08ff */
[----:B------:R0:W-:Y:S01]  /*3610*/  @P2 STG.E.U16 desc[UR10][R28.64], R4 ;  /* 0x000000041c002986 */ /* 0x0001e2000c10150a */
[----:B------:R-:W-:Y:S02]  /*3620*/  PRMT R6, R6, 0x7632, R6 ;  /* 0x0000763206067816 */ /* 0x000fe40000000006 */
[----:B------:R-:W-:Y:S02]  /*3630*/  LEA.HI.X.SX32 R31, R49, R21, 0x1, P6 ;  /* 0x00000015311f7211 */ /* 0x000fe400030f0eff */
[C---:B------:R-:W-:Y:S01]  /*3640*/  ISETP.LT.AND P6, PT, R45.reuse, UR15, !P0 ;  /* 0x0000000f2d007c0c */ /* 0x040fe2000c7c1270 */
[----:B------:R-:W-:Y:S01]  /*3650*/  IMAD R45, R45, R22, RZ ;  /* 0x000000162d2d7224 */ /* 0x000fe200078e02ff */
[----:B--2---:R-:W-:Y:S01]  /*3660*/  LEA R26, P2, R47, R20, 0x1 ;  /* 0x000000142f1a7211 */ /* 0x004fe200078408ff */
[----:B------:R2:W-:Y:S01]  /*3670*/  @P5 STG.E.U16 desc[UR10][R30.64], R6 ;  /* 0x000000061e005986 */ /* 0x0005e2000c10150a */
[----:B------:R-:W-:-:S02]  /*3680*/  PRMT R2, R2, 0x7632, R2 ;  /* 0x0000763202027816 */ /* 0x000fc40000000002 */
[-C--:B------:R-:W-:Y:S02]  /*3690*/  LEA.HI.X.SX32 R27, R47, R21.reuse, 0x1, P2 ;  /* 0x000000152f1b7211 */ /* 0x080fe400010f0eff */
[C---:B------:R-:W-:Y:S01]  /*36a0*/  ISETP.LT.AND P2, PT, R43.reuse, UR15, !P0 ;  /* 0x0000000f2b007c0c */ /* 0x040fe2000c741270 */
[----:B------:R-:W-:Y:S01]  /*36b0*/  IMAD R43, R43, R22, RZ ;  /* 0x000000162b2b7224 */ /* 0x000fe200078e02ff */
[C---:B-1----:R-:W-:Y:S01]  /*36c0*/  LEA R32, P5, R45.reuse, R20, 0x1 ;  /* 0x000000142d207211 */ /* 0x042fe200078a08ff */
[----:B------:R-:W-:Y:S01]  /*36d0*/  @P4 STG.E.U16 desc[UR10][R26.64], R2 ;  /* 0x000000021a004986 */ /* 0x000fe2000c10150a */
[----:B------:R-:W-:Y:S02]  /*36e0*/  PRMT R16, R8, 0x7632, R16 ;  /* 0x0000763208107816 */ /* 0x000fe40000000010 */
[----:B------:R-:W-:Y:S02]  /*36f0*/  LEA.HI.X.SX32 R33, R45, R21, 0x1, P5 ;  /* 0x000000152d217211 */ /* 0x000fe400028f0eff */
[C---:B------:R-:W-:Y:S01]  /*3700*/  ISETP.LT.AND P5, PT, R41.reuse, UR15, !P0 ;  /* 0x0000000f29007c0c */ /* 0x040fe2000c7a1270 */
[----:B------:R-:W-:Y:S01]  /*3710*/  IMAD R41, R41, R22, RZ ;  /* 0x0000001629297224 */ /* 0x000fe200078e02ff */
[----:B0-----:R-:W-:Y:S01]  /*3720*/  LEA R28, P4, R43, R20, 0x1 ;  /* 0x000000142b1c7211 */ /* 0x001fe200078808ff */
[----:B------:R0:W-:Y:S01]  /*3730*/  @P6 STG.E.U16 desc[UR10][R32.64], R16 ;  /* 0x0000001020006986 */ /* 0x0001e2000c10150a */
[----:B------:R-:W-:-:S02]  /*3740*/  PRMT R14, R10, 0x7632, R14 ;  /* 0x000076320a0e7816 */ /* 0x000fc4000000000e */
[-C--:B------:R-:W-:Y:S02]  /*3750*/  LEA.HI.X.SX32 R29, R43, R21.reuse, 0x1, P4 ;  /* 0x000000152b1d7211 */ /* 0x080fe400020f0eff */
[CC--:B--2---:R-:W-:Y:S02]  /*3760*/  LEA R30, P6, R41.reuse, R20.reuse, 0x1 ;  /* 0x00000014291e7211 */ /* 0x0c4fe400078c08ff */
[----:B------:R-:W-:Y:S01]  /*3770*/  ISETP.LT.AND P4, PT, R40, UR15, !P0 ;  /* 0x0000000f28007c0c */ /* 0x000fe2000c781270 */
[----:B------:R1:W-:Y:S01]  /*3780*/  @P2 STG.E.U16 desc[UR10][R28.64], R14 ;  /* 0x0000000e1c002986 */ /* 0x0003e2000c10150a */
[----:B------:R-:W-:Y:S02]  /*3790*/  LEA.HI.X.SX32 R31, R41, R21, 0x1, P6 ;  /* 0x00000015291f7211 */ /* 0x000fe400030f0eff */
[----:B------:R-:W-:Y:S01]  /*37a0*/  PRMT R12, R12, 0x7632, R12 ;  /* 0x000076320c0c7816 */ /* 0x000fe2000000000c */
[----:B0-----:R-:W-:Y:S01]  /*37b0*/  IMAD R33, R22, 0x4, R61 ;  /* 0x0000000416217824 */ /* 0x001fe200078e023d */
[----:B------:R-:W-:-:S02]  /*37c0*/  LEA R26, P2, R61, R20, 0x1 ;  /* 0x000000143d1a7211 */ /* 0x000fc400078408ff */
[----:B------:R-:W-:Y:S01]  /*37d0*/  ISETP.LT.AND P6, PT, R39, UR15, !P0 ;  /* 0x0000000f27007c0c */ /* 0x000fe2000c7c1270 */
[----:B------:R0:W-:Y:S01]  /*37e0*/  @P5 STG.E.U16 desc[UR10][R30.64], R12 ;  /* 0x0000000c1e005986 */ /* 0x0001e2000c10150a */
[-C--:B------:R-:W-:Y:S01]  /*37f0*/  LEA.HI.X.SX32 R27, R61, R21.reuse, 0x1, P2 ;  /* 0x000000153d1b7211 */ /* 0x080fe200010f0eff */
[----:B------:R-:W-:Y:S01]  /*3800*/  IMAD R35, R22, 0x4, R33 ;  /* 0x0000000416237824 */ /* 0x000fe200078e0221 */
[CC--:B------:R-:W-:Y:S02]  /*3810*/  LEA R32, P5, R33.reuse, R20.reuse, 0x1 ;  /* 0x0000001421207211 */ /* 0x0c0fe400078a08ff */
[----:B------:R-:W-:Y:S01]  /*3820*/  ISETP.LT.AND P2, PT, R38, UR15, !P0 ;  /* 0x0000000f26007c0c */ /* 0x000fe2000c741270 */
[----:B------:R2:W-:Y:S01]  /*3830*/  @P4 STG.E.U16 desc[UR10][R26.64], R17 ;  /* 0x000000111a004986 */ /* 0x0005e2000c10150a */
[----:B------:R-:W-:Y:S02]  /*3840*/  LEA.HI.X.SX32 R33, R33, R21, 0x1, P5 ;  /* 0x0000001521217211 */ /* 0x000fe400028f0eff */
[----:B-1----:R-:W-:-:S02]  /*3850*/  LEA R28, P4, R35, R20, 0x1 ;  /* 0x00000014231c7211 */ /* 0x002fc400078808ff */
[----:B------:R-:W-:Y:S01]  /*3860*/  ISETP.LT.AND P5, PT, R37, UR15, !P0 ;  /* 0x0000000f25007c0c */ /* 0x000fe2000c7a1270 */
[----:B------:R-:W-:Y:S01]  /*3870*/  IMAD R37, R22, 0x4, R35 ;  /* 0x0000000416257824 */ /* 0x000fe200078e0223 */
[-C--:B------:R-:W-:Y:S01]  /*3880*/  LEA.HI.X.SX32 R29, R35, R21.reuse, 0x1, P4 ;  /* 0x00000015231d7211 */ /* 0x080fe200020f0eff */
[----:B------:R1:W-:Y:S01]  /*3890*/  @P6 STG.E.U16 desc[UR10][R32.64], R15 ;  /* 0x0000000f20006986 */ /* 0x0003e2000c10150a */
[----:B------:R-:W-:Y:S01]  /*38a0*/  ISETP.LT.AND P4, PT, R54, UR15, !P0 ;  /* 0x0000000f36007c0c */ /* 0x000fe2000c781270 */
[C---:B------:R-:W-:Y:S01]  /*38b0*/  IMAD R35, R22.reuse, 0x4, R37 ;  /* 0x0000000416237824 */ /* 0x040fe200078e0225 */
[-C--:B0-----:R-:W-:Y:S01]  /*38c0*/  LEA R30, P6, R37, R20.reuse, 0x1 ;  /* 0x00000014251e7211 */ /* 0x081fe200078c08ff */
[----:B------:R0:W-:Y:S01]  /*38d0*/  @P2 STG.E.U16 desc[UR10][R28.64], R5 ;  /* 0x000000051c002986 */ /* 0x0001e2000c10150a */
[----:B------:R-:W-:Y:S02]  /*38e0*/  PRMT R12, R17, 0x7632, R12 ;  /* 0x00007632110c7816 */ /* 0x000fe4000000000c */
[----:B------:R-:W-:Y:S01]  /*38f0*/  LEA.HI.X.SX32 R31, R37, R21, 0x1, P6 ;  /* 0x00000015251f7211 */ /* 0x000fe200030f0eff */
[----:B------:R-:W-:Y:S01]  /*3900*/  IMAD R37, R22, 0x4, R35 ;  /* 0x0000000416257824 */ /* 0x000fe200078e0223 */
[----:B--2---:R-:W-:-:S02]  /*3910*/  LEA R26, P2, R35, R20, 0x1 ;  /* 0x00000014231a7211 */ /* 0x004fc400078408ff */
[----:B------:R-:W-:Y:S01]  /*3920*/  ISETP.LT.AND P6, PT, R52, UR15, !P0 ;  /* 0x0000000f34007c0c */ /* 0x000fe2000c7c1270 */
[----:B------:R2:W-:Y:S01]  /*3930*/  @P5 STG.E.U16 desc[UR10][R30.64], R7 ;  /* 0x000000071e005986 */ /* 0x0005e2000c10150a */
[-C--:B------:R-:W-:Y:S01]  /*3940*/  LEA.HI.X.SX32 R27, R35, R21.reuse, 0x1, P2 ;  /* 0x00000015231b7211 */ /* 0x080fe200010f0eff */
[----:B------:R-:W-:Y:S01]  /*3950*/  IMAD R35, R22, 0x4, R37 ;  /* 0x0000000416237824 */ /* 0x000fe200078e0225 */
[-C--:B-1----:R-:W-:Y:S02]  /*3960*/  LEA R32, P5, R37, R20.reuse, 0x1 ;  /* 0x0000001425207211 */ /* 0x082fe400078a08ff */
[----:B------:R-:W-:Y:S01]  /*3970*/  ISETP.LT.AND P2, PT, R50, UR15, !P0 ;  /* 0x0000000f32007c0c */ /* 0x000fe2000c741270 */
[----:B------:R1:W-:Y:S01]  /*3980*/  @P4 STG.E.U16 desc[UR10][R26.64], R3 ;  /* 0x000000031a004986 */ /* 0x0003e2000c10150a */
[----:B0-----:R-:W-:Y:S02]  /*3990*/  LEA R28, P4, R35, R20, 0x1 ;  /* 0x00000014231c7211 */ /* 0x001fe400078808ff */
[----:B------:R-:W-:Y:S01]  /*39a0*/  LEA.HI.X.SX32 R33, R37, R21, 0x1, P5 ;  /* 0x0000001525217211 */ /* 0x000fe200028f0eff */
[----:B------:R-:W-:Y:S01]  /*39b0*/  IMAD R37, R22, 0x4, R35 ;  /* 0x0000000416257824 */ /* 0x000fe200078e0223 */
[----:B------:R-:W-:-:S02]  /*39c0*/  ISETP.LT.AND P5, PT, R48, UR15, !P0 ;  /* 0x0000000f30007c0c */ /* 0x000fc4000c7a1270 */
[-C--:B------:R-:W-:Y:S01]  /*39d0*/  LEA.HI.X.SX32 R29, R35, R21.reuse, 0x1, P4 ;  /* 0x00000015231d7211 */ /* 0x080fe200020f0eff */
[----:B------:R0:W-:Y:S01]  /*39e0*/  @P6 STG.E.U16 desc[UR10][R32.64], R9 ;  /* 0x0000000920006986 */ /* 0x0001e2000c10150a */
[----:B------:R-:W-:Y:S01]  /*39f0*/  ISETP.LT.AND P4, PT, R25, UR15, !P0 ;  /* 0x0000000f19007c0c */ /* 0x000fe2000c781270 */
[----:B------:R-:W-:Y:S01]  /*3a00*/  IMAD R25, R22, 0x4, R37 ;  /* 0x0000000416197824 */ /* 0x000fe200078e0225 */
[CC--:B--2---:R-:W-:Y:S01]  /*3a10*/  LEA R30, P6, R37.reuse, R20.reuse, 0x1 ;  /* 0x00000014251e7211 */ /* 0x0c4fe200078c08ff */
[----:B------:R2:W-:Y:S01]  /*3a20*/  @P2 STG.E.U16 desc[UR10][R28.64], R11 ;  /* 0x0000000b1c002986 */ /* 0x0005e2000c10150a */
[----:B------:R-:W-:Y:S01]  /*3a30*/  ISETP.LT.AND P2, PT, R24, UR15, !P0 ;  /* 0x0000000f18007c0c */ /* 0x000fe2000c741270 */
[----:B-1----:R-:W-:Y:S01]  /*3a40*/  IMAD R27, R22, 0x4, R25 ;  /* 0x00000004161b7824 */ /* 0x002fe200078e0219 */
[----:B------:R-:W-:Y:S02]  /*3a50*/  LEA.HI.X.SX32 R31, R37, R21, 0x1, P6 ;  /* 0x00000015251f7211 */ /* 0x000fe400030f0eff */
[----:B------:R-:W-:-:S02]  /*3a60*/  LEA R24, P6, R25, R20, 0x1 ;  /* 0x0000001419187211 */ /* 0x000fc400078c08ff */
[----:B------:R-:W-:Y:S01]  /*3a70*/  PRMT R8, R15, 0x7632, R8 ;  /* 0x000076320f087816 */ /* 0x000fe20000000008 */
[C---:B0-----:R-:W-:Y:S01]  /*3a80*/  IMAD R33, R22.reuse, 0x4, R27 ;  /* 0x0000000416217824 */ /* 0x041fe200078e021b */
[----:B------:R0:W-:Y:S01]  /*3a90*/  @P5 STG.E.U16 desc[UR10][R30.64], R13 ;  /* 0x0000000d1e005986 */ /* 0x0001e2000c10150a */
[----:B------:R-:W-:Y:S02]  /*3aa0*/  ISETP.LT.AND P5, PT, R23, UR15, !P0 ;  /* 0x0000000f17007c0c */ /* 0x000fe4000c7a1270 */
[C---:B------:R-:W-:Y:S01]  /*3ab0*/  IMAD R23, R22.reuse, 0x4, R33 ;  /* 0x0000000416177824 */ /* 0x040fe200078e0221 */
[-C--:B------:R-:W-:Y:S02]  /*3ac0*/  LEA.HI.X.SX32 R25, R25, R21.reuse, 0x1, P6 ;  /* 0x0000001519197211 */ /* 0x080fe400030f0eff */
[-C--:B------:R-:W-:Y:S01]  /*3ad0*/  LEA R16, P6, R27, R20.reuse, 0x1 ;  /* 0x000000141b107211 */ /* 0x080fe200078c08ff */
[----:B--2---:R-:W-:Y:S01]  /*3ae0*/  IMAD R29, R22, 0x4, R23 ;  /* 0x00000004161d7824 */ /* 0x004fe200078e0217 */
[----:B------:R-:W-:Y:S01]  /*3af0*/  ISETP.LT.AND P3, PT, R36, UR15, !P0 ;  /* 0x0000000f24007c0c */ /* 0x000fe2000c761270 */
[----:B------:R1:W-:Y:S01]  /*3b00*/  @P2 STG.E.U16 desc[UR10][R24.64], R12 ;  /* 0x0000000c18002986 */ /* 0x0003e2000c10150a */
[----:B------:R-:W-:Y:S01]  /*3b10*/  LEA R14, P2, R33, R20, 0x1 ;  /* 0x00000014210e7211 */ /* 0x000fe200078408ff */
[----:B0-----:R-:W-:Y:S01]  /*3b20*/  IMAD R31, R22, 0x4, R29 ;  /* 0x00000004161f7824 */ /* 0x001fe200078e021d */
[----:B------:R-:W-:-:S02]  /*3b30*/  LEA.HI.X.SX32 R17, R27, R21, 0x1, P6 ;  /* 0x000000151b117211 */ /* 0x000fc400030f0eff */
[-C--:B------:R-:W-:Y:S01]  /*3b40*/  LEA.HI.X.SX32 R15, R33, R21.reuse, 0x1, P2 ;  /* 0x00000015210f7211 */ /* 0x080fe200010f0eff */
[C---:B------:R-:W-:Y:S01]  /*3b50*/  IMAD R33, R22.reuse, 0x4, R31 ;  /* 0x0000000416217824 */ /* 0x040fe200078e021f */
[-C--:B------:R-:W-:Y:S01]  /*3b60*/  LEA R28, P6, R29, R20.reuse, 0x1 ;  /* 0x000000141d1c7211 */ /* 0x080fe200078c08ff */
[----:B------:R0:W-:Y:S01]  /*3b70*/  @P4 STG.E.U16 desc[UR10][R16.64], R8 ;  /* 0x0000000810004986 */ /* 0x0001e2000c10150a */
[----:B------:R-:W-:Y:S01]  /*3b80*/  LEA R26, P4, R23, R20, 0x1 ;  /* 0x00000014171a7211 */ /* 0x000fe200078808ff */
[----:B------:R-:W-:Y:S01]  /*3b90*/  IMAD R22, R22, 0x4, R33 ;  /* 0x0000000416167824 */ /* 0x000fe200078e0221 */
[----:B------:R-:W-:Y:S02]  /*3ba0*/  PRMT R7, R5, 0x7632, R7 ;  /* 0x0000763205077816 */ /* 0x000fe40000000007 */
[-C--:B------:R-:W-:Y:S02]  /*3bb0*/  LEA.HI.X.SX32 R27, R23, R21.reuse, 0x1, P4 ;  /* 0x00000015171b7211 */ /* 0x080fe400020f0eff */
[----:B------:R-:W-:Y:S01]  /*3bc0*/  ISETP.LT.AND P4, PT, R19, UR15, !P0 ;  /* 0x0000000f13007c0c */ /* 0x000fe2000c781270 */
[----:B------:R2:W-:Y:S01]  /*3bd0*/  @P5 STG.E.U16 desc[UR10][R14.64], R7 ;  /* 0x000000070e005986 */ /* 0x0005e2000c10150a */
[----:B------:R-:W-:-:S02]  /*3be0*/  LEA.HI.X.SX32 R29, R29, R21, 0x1, P6 ;  /* 0x000000151d1d7211 */ /* 0x000fc400030f0eff */
[-C--:B-1----:R-:W-:Y:S02]  /*3bf0*/  LEA R24, P6, R31, R20.reuse, 0x1 ;  /* 0x000000141f187211 */ /* 0x082fe400078c08ff */
[----:B0-----:R-:W-:Y:S02]  /*3c00*/  LEA R16, P2, R33, R20, 0x1 ;  /* 0x0000001421107211 */ /* 0x001fe400078408ff */
[----:B------:R-:W-:Y:S02]  /*3c10*/  PRMT R3, R3, 0x7632, R3 ;  /* 0x0000763203037816 */ /* 0x000fe40000000003 */
[----:B------:R-:W-:Y:S02]  /*3c20*/  LEA.HI.X.SX32 R17, R33, R21, 0x1, P2 ;  /* 0x0000001521117211 */ /* 0x000fe400010f0eff */
[----:B------:R-:W-:Y:S02]  /*3c30*/  ISETP.LT.AND P2, PT, R0, UR15, !P0 ;  /* 0x0000000f00007c0c */ /* 0x000fe4000c741270 */
[----:B------:R-:W-:-:S02]  /*3c40*/  ISETP.LT.AND P0, PT, R18, UR15, !P0 ;  /* 0x0000000f12007c0c */ /* 0x000fc4000c701270 */
[----:B------:R-:W-:Y:S02]  /*3c50*/  PRMT R0, R7, 0x7632, R0 ;  /* 0x0000763207007816 */ /* 0x000fe40000000000 */
[-C--:B------:R-:W-:Y:S02]  /*3c60*/  LEA.HI.X.SX32 R25, R31, R21.reuse, 0x1, P6 ;  /* 0x000000151f197211 */ /* 0x080fe400030f0eff */
[----:B------:R-:W-:Y:S01]  /*3c70*/  PRMT R12, R9, 0x7632, R12 ;  /* 0x00007632090c7816 */ /* 0x000fe2000000000c */
[----:B------:R2:W-:Y:S01]  /*3c80*/  @P4 STG.E.U16 desc[UR10][R26.64], R0 ;  /* 0x000000001a004986 */ /* 0x0005e2000c10150a */
[----:B------:R-:W-:Y:S02]  /*3c90*/  PRMT R8, R11, 0x7632, R8 ;  /* 0x000076320b087816 */ /* 0x000fe40000000008 */
[C---:B------:R-:W-:Y:S01]  /*3ca0*/  LEA R20, P6, R22.reuse, R20, 0x1 ;  /* 0x0000001416147211 */ /* 0x040fe200078c08ff */
[----:B------:R2:W-:Y:S03]  /*3cb0*/  @P3 STG.E.U16 desc[UR10][R28.64], R3 ;  /* 0x000000031c003986 */ /* 0x0005e6000c10150a */
[----:B------:R-:W-:Y:S01]  /*3cc0*/  LEA.HI.X.SX32 R21, R22, R21, 0x1, P6 ;  /* 0x0000001516157211 */ /* 0x000fe200030f0eff */
[----:B------:R2:W-:Y:S04]  /*3cd0*/  @P2 STG.E.U16 desc[UR10][R24.64], R12 ;  /* 0x0000000c18002986 */ /* 0x0005e8000c10150a */
[----:B------:R2:W-:Y:S01]  /*3ce0*/  @P1 STG.E.U16 desc[UR10][R16.64], R8 ;  /* 0x0000000810001986 */ /* 0x0005e2000c10150a */
[----:B------:R-:W-:Y:S05]  /*3cf0*/  @!P0 EXIT ;  /* 0x000000000000894d */ /* 0x000fea0003800000 */
[----:B------:R-:W-:-:S05]  /*3d00*/  PRMT R10, R13, 0x7632, R10 ;  /* 0x000076320d0a7816 */ /* 0x000fca000000000a */
[----:B------:R-:W-:Y:S01]  /*3d10*/  STG.E.U16 desc[UR10][R20.64], R10 ;  /* 0x0000000a14007986 */ /* 0x000fe2000c10150a */
[----:B------:R-:W-:Y:S05]  /*3d20*/  EXIT ;  /* 0x000000000000794d */ /* 0x000fea0003800000 */
.L_x_2:
[----:B------:R-:W-:-:S00]  /*3d30*/  BRA `(.L_x_2) ;  /* 0xfffffffc00fc7947 */ /* 0x000fc0000383ffff */
[----:B------:R-:W-:-:S00]  /*3d40*/  NOP ;  /* 0x0000000000007918 */ /* 0x000fc00000000000 */
        /* <DEDUP_REMOVED lines=11> */
.L_x_3:


//--------------------- .nv.shared.matmul_kernel  --------------------------
	.section	.nv.shared.matmul_kernel,"aw",@nobits
	.sectionflags	@""
	.align	16
	.zero		1024


//--------------------- .nv.shared.reserved.0     --------------------------
	.section	.nv.shared.reserved.0,"aw",@nobits
	.weak		__nv_reservedSMEM_offset_0_alias
	.size		__nv_reservedSMEM_offset_0_alias, 0, 64
	.other		__nv_reservedSMEM_offset_0_alias,@"STO_CUDA_RESERVED_SHARED STV_DEFAULT"
__nv_reservedSMEM_offset_0_alias:
	.zero		0
	.zero		64


//--------------------- .nv.constant0.matmul_kernel --------------------------
	.section	.nv.constant0.matmul_kernel,"a",@progbits
	.sectionflags	@""
	.align	4
.nv.constant0.matmul_kernel:
	.zero		976


//--------------------- SYMBOLS --------------------------

	.type		.nv.reservedSmem.offset0,@object
	.size		.nv.reservedSmem.offset0,0x4
	.type		.nv.reservedSmem.cap,@object
	.size		.nv.reservedSmem.cap,0x4
